//
// Generated by NVIDIA NVVM Compiler
//
// Compiler Build ID: CL-36424714
// Cuda compilation tools, release 13.0, V13.0.88
// Based on NVVM 20.0.0
//

.version 9.0
.target sm_100
.address_size 64

	// .globl	_Z5brutev
.extern .func  (.param .b32 func_retval0) vprintf
(
	.param .b64 vprintf_param_0,
	.param .b64 vprintf_param_1
)
;
.global .align 4 .b8 precalc_xorwow_matrix[102400];
.global .align 4 .b8 precalc_xorwow_offset_matrix[102400];
.global .align 4 .b8 mrg32k3aM1[2304];
.global .align 4 .b8 mrg32k3aM2[2304];
.global .align 4 .b8 mrg32k3aM1SubSeq[2016];
.global .align 4 .b8 mrg32k3aM2SubSeq[2016];
.global .align 4 .b8 mrg32k3aM1Seq[2304];
.global .align 4 .b8 mrg32k3aM2Seq[2304];
.const .align 8 .b8 __cr_lgamma_table[72];
.global .align 1 .b8 KNOWN_HASH[64] = {160, 5, 39, 204, 12, 127, 104, 209, 61, 132, 91, 14, 121, 241, 242, 183, 120, 89, 74, 124, 63, 128, 178, 205, 192, 103, 107, 40, 209, 31, 66, 93};
.global .align 4 .b8 k[256] = {152, 47, 138, 66, 145, 68, 55, 113, 207, 251, 192, 181, 165, 219, 181, 233, 91, 194, 86, 57, 241, 17, 241, 89, 164, 130, 63, 146, 213, 94, 28, 171, 152, 170, 7, 216, 1, 91, 131, 18, 190, 133, 49, 36, 195, 125, 12, 85, 116, 93, 190, 114, 254, 177, 222, 128, 167, 6, 220, 155, 116, 241, 155, 193, 193, 105, 155, 228, 134, 71, 190, 239, 198, 157, 193, 15, 204, 161, 12, 36, 111, 44, 233, 45, 170, 132, 116, 74, 220, 169, 176, 92, 218, 136, 249, 118, 82, 81, 62, 152, 109, 198, 49, 168, 200, 39, 3, 176, 199, 127, 89, 191, 243, 11, 224, 198, 71, 145, 167, 213, 81, 99, 202, 6, 103, 41, 41, 20, 133, 10, 183, 39, 56, 33, 27, 46, 252, 109, 44, 77, 19, 13, 56, 83, 84, 115, 10, 101, 187, 10, 106, 118, 46, 201, 194, 129, 133, 44, 114, 146, 161, 232, 191, 162, 75, 102, 26, 168, 112, 139, 75, 194, 163, 81, 108, 199, 25, 232, 146, 209, 36, 6, 153, 214, 133, 53, 14, 244, 112, 160, 106, 16, 22, 193, 164, 25, 8, 108, 55, 30, 76, 119, 72, 39, 181, 188, 176, 52, 179, 12, 28, 57, 74, 170, 216, 78, 79, 202, 156, 91, 243, 111, 46, 104, 238, 130, 143, 116, 111, 99, 165, 120, 20, 120, 200, 132, 8, 2, 199, 140, 250, 255, 190, 144, 235, 108, 80, 164, 247, 163, 249, 190, 242, 120, 113, 198};
.global .align 1 .b8 $str[60] = {70, 111, 117, 110, 100, 32, 107, 101, 121, 58, 32, 48, 120, 37, 120, 58, 32, 48, 120, 37, 120, 44, 32, 48, 120, 37, 120, 58, 32, 48, 120, 37, 120, 44, 32, 48, 120, 37, 120, 58, 32, 48, 120, 37, 120, 44, 32, 48, 120, 37, 120, 58, 32, 48, 120, 37, 120, 44, 10};

.visible .entry _Z5brutev()
{
	.local .align 16 .b8 	__local_depot0[416];
	.reg .b64 	%SP;
	.reg .b64 	%SPL;
	.reg .pred 	%p<61>;
	.reg .b16 	%rs<200>;
	.reg .b32 	%r<1346>;
	.reg .b64 	%rd<131>;

	mov.u64 	%SPL, __local_depot0;
	cvta.local.u64 	%SP, %SPL;
	add.u64 	%rd130, %SPL, 0;
	add.u64 	%rd2, %SPL, 256;
	add.u64 	%rd3, %SPL, 272;
	mov.u32 	%r167, %tid.x;
	mov.u32 	%r168, %ctaid.z;
	mov.u32 	%r169, %ctaid.y;
	prmt.b32 	%r170, %r169, 65534, 0x3340U;
	mov.b32 	%r171, 65535;
	prmt.b32 	%r172, %r171, 65527, 0x3340U;
	prmt.b32 	%r173, %r172, %r170, 0x5410U;
	prmt.b32 	%r174, %r168, 10, 0x3340U;
	mov.b32 	%r175, 74;
	prmt.b32 	%r176, %r175, 65514, 0x3340U;
	prmt.b32 	%r177, %r176, %r174, 0x5410U;
	prmt.b32 	%r178, %r167, 70, 0x3340U;
	mov.b32 	%r179, 65520;
	prmt.b32 	%r180, %r179, 65423, 0x3340U;
	prmt.b32 	%r181, %r180, %r178, 0x5410U;
	mov.b32 	%r182, -1090459679;
	st.local.v4.b32 	[%rd2], {%r181, %r177, %r173, %r182};
	mov.b32 	%r1304, 0;
	st.local.u32 	[%rd3+64], %r1304;
	mov.b64 	%rd30, 0;
	st.local.u64 	[%rd3+72], %rd30;
	mov.b32 	%r183, -1150833019;
	mov.b32 	%r184, 1779033703;
	st.local.v2.u32 	[%rd3+80], {%r184, %r183};
	mov.b32 	%r185, -1521486534;
	mov.b32 	%r186, 1013904242;
	st.local.v2.u32 	[%rd3+88], {%r186, %r185};
	mov.b32 	%r187, -1694144372;
	mov.b32 	%r188, 1359893119;
	st.local.v2.u32 	[%rd3+96], {%r188, %r187};
	mov.b32 	%r189, 1541459225;
	mov.b32 	%r190, 528734635;
	st.local.v2.u32 	[%rd3+104], {%r190, %r189};
	add.s64 	%rd4, %rd130, 36;
	mov.u32 	%r1289, %r1304;
$L__BB0_1:
	cvt.u64.u32 	%rd31, %r1289;
	add.s64 	%rd32, %rd2, %rd31;
	ld.local.u8 	%rs67, [%rd32];
	cvt.u64.u32 	%rd33, %r1304;
	add.s64 	%rd34, %rd3, %rd33;
	st.local.u8 	[%rd34], %rs67;
	ld.local.u32 	%r191, [%rd3+64];
	add.s32 	%r1304, %r191, 1;
	st.local.u32 	[%rd3+64], %r1304;
	setp.ne.s32 	%p1, %r1304, 64;
	@%p1 bra 	$L__BB0_7;
	ld.local.v2.b32 	{%r193, %r194}, [%rd3];
	bfe.u32 	%r195, %r194, 16, 8;
	cvt.u16.u32 	%rs68, %r195;
	bfe.u32 	%r196, %r194, 8, 8;
	bfe.u32 	%r197, %r194, 0, 8;
	bfe.u32 	%r198, %r193, 16, 8;
	cvt.u16.u32 	%rs69, %r198;
	bfe.u32 	%r199, %r193, 8, 8;
	bfe.u32 	%r200, %r193, 0, 8;
	shl.b32 	%r201, %r200, 24;
	shl.b32 	%r202, %r199, 16;
	and.b32  	%r203, %r202, 16711680;
	or.b32  	%r204, %r203, %r201;
	and.b16  	%rs70, %rs69, 255;
	mul.wide.u16 	%r205, %rs70, 256;
	or.b32  	%r206, %r204, %r205;
	bfe.u32 	%r207, %r193, 24, 8;
	or.b32  	%r1293, %r206, %r207;
	shl.b32 	%r208, %r197, 24;
	shl.b32 	%r209, %r196, 16;
	and.b32  	%r210, %r209, 16711680;
	or.b32  	%r211, %r210, %r208;
	and.b16  	%rs71, %rs68, 255;
	mul.wide.u16 	%r212, %rs71, 256;
	or.b32  	%r213, %r211, %r212;
	bfe.u32 	%r214, %r194, 24, 8;
	or.b32  	%r215, %r213, %r214;
	ld.local.v2.b32 	{%r216, %r217}, [%rd3+8];
	bfe.u32 	%r218, %r217, 16, 8;
	cvt.u16.u32 	%rs72, %r218;
	bfe.u32 	%r219, %r217, 8, 8;
	bfe.u32 	%r220, %r217, 0, 8;
	bfe.u32 	%r221, %r216, 16, 8;
	cvt.u16.u32 	%rs73, %r221;
	bfe.u32 	%r222, %r216, 8, 8;
	bfe.u32 	%r223, %r216, 0, 8;
	shl.b32 	%r224, %r223, 24;
	shl.b32 	%r225, %r222, 16;
	and.b32  	%r226, %r225, 16711680;
	or.b32  	%r227, %r226, %r224;
	and.b16  	%rs74, %rs73, 255;
	mul.wide.u16 	%r228, %rs74, 256;
	or.b32  	%r229, %r227, %r228;
	bfe.u32 	%r230, %r216, 24, 8;
	or.b32  	%r231, %r229, %r230;
	shl.b32 	%r232, %r220, 24;
	shl.b32 	%r233, %r219, 16;
	and.b32  	%r234, %r233, 16711680;
	or.b32  	%r235, %r234, %r232;
	and.b16  	%rs75, %rs72, 255;
	mul.wide.u16 	%r236, %rs75, 256;
	or.b32  	%r237, %r235, %r236;
	bfe.u32 	%r238, %r217, 24, 8;
	or.b32  	%r239, %r237, %r238;
	st.local.v4.u32 	[%rd130], {%r1293, %r215, %r231, %r239};
	ld.local.v2.b32 	{%r240, %r241}, [%rd3+16];
	bfe.u32 	%r242, %r241, 16, 8;
	cvt.u16.u32 	%rs76, %r242;
	bfe.u32 	%r243, %r241, 8, 8;
	bfe.u32 	%r244, %r241, 0, 8;
	bfe.u32 	%r245, %r240, 16, 8;
	cvt.u16.u32 	%rs77, %r245;
	bfe.u32 	%r246, %r240, 8, 8;
	bfe.u32 	%r247, %r240, 0, 8;
	shl.b32 	%r248, %r247, 24;
	shl.b32 	%r249, %r246, 16;
	and.b32  	%r250, %r249, 16711680;
	or.b32  	%r251, %r250, %r248;
	and.b16  	%rs78, %rs77, 255;
	mul.wide.u16 	%r252, %rs78, 256;
	or.b32  	%r253, %r251, %r252;
	bfe.u32 	%r254, %r240, 24, 8;
	or.b32  	%r255, %r253, %r254;
	shl.b32 	%r256, %r244, 24;
	shl.b32 	%r257, %r243, 16;
	and.b32  	%r258, %r257, 16711680;
	or.b32  	%r259, %r258, %r256;
	and.b16  	%rs79, %rs76, 255;
	mul.wide.u16 	%r260, %rs79, 256;
	or.b32  	%r261, %r259, %r260;
	bfe.u32 	%r262, %r241, 24, 8;
	or.b32  	%r263, %r261, %r262;
	ld.local.v2.b32 	{%r264, %r265}, [%rd3+24];
	bfe.u32 	%r266, %r265, 16, 8;
	cvt.u16.u32 	%rs80, %r266;
	bfe.u32 	%r267, %r265, 8, 8;
	bfe.u32 	%r268, %r265, 0, 8;
	bfe.u32 	%r269, %r264, 16, 8;
	cvt.u16.u32 	%rs81, %r269;
	bfe.u32 	%r270, %r264, 8, 8;
	bfe.u32 	%r271, %r264, 0, 8;
	shl.b32 	%r272, %r271, 24;
	shl.b32 	%r273, %r270, 16;
	and.b32  	%r274, %r273, 16711680;
	or.b32  	%r275, %r274, %r272;
	and.b16  	%rs82, %rs81, 255;
	mul.wide.u16 	%r276, %rs82, 256;
	or.b32  	%r277, %r275, %r276;
	bfe.u32 	%r278, %r264, 24, 8;
	or.b32  	%r279, %r277, %r278;
	shl.b32 	%r280, %r268, 24;
	shl.b32 	%r281, %r267, 16;
	and.b32  	%r282, %r281, 16711680;
	or.b32  	%r283, %r282, %r280;
	and.b16  	%rs83, %rs80, 255;
	mul.wide.u16 	%r284, %rs83, 256;
	or.b32  	%r285, %r283, %r284;
	bfe.u32 	%r286, %r265, 24, 8;
	or.b32  	%r287, %r285, %r286;
	st.local.v4.u32 	[%rd130+16], {%r255, %r263, %r279, %r287};
	ld.local.v2.b32 	{%r288, %r289}, [%rd3+32];
	bfe.u32 	%r290, %r289, 16, 8;
	cvt.u16.u32 	%rs84, %r290;
	bfe.u32 	%r291, %r289, 8, 8;
	bfe.u32 	%r292, %r289, 0, 8;
	bfe.u32 	%r293, %r288, 16, 8;
	cvt.u16.u32 	%rs85, %r293;
	bfe.u32 	%r294, %r288, 8, 8;
	bfe.u32 	%r295, %r288, 0, 8;
	shl.b32 	%r296, %r295, 24;
	shl.b32 	%r297, %r294, 16;
	and.b32  	%r298, %r297, 16711680;
	or.b32  	%r299, %r298, %r296;
	and.b16  	%rs86, %rs85, 255;
	mul.wide.u16 	%r300, %rs86, 256;
	or.b32  	%r301, %r299, %r300;
	bfe.u32 	%r302, %r288, 24, 8;
	or.b32  	%r303, %r301, %r302;
	shl.b32 	%r304, %r292, 24;
	shl.b32 	%r305, %r291, 16;
	and.b32  	%r306, %r305, 16711680;
	or.b32  	%r307, %r306, %r304;
	and.b16  	%rs87, %rs84, 255;
	mul.wide.u16 	%r308, %rs87, 256;
	or.b32  	%r309, %r307, %r308;
	bfe.u32 	%r310, %r289, 24, 8;
	or.b32  	%r311, %r309, %r310;
	ld.local.v2.b32 	{%r312, %r313}, [%rd3+40];
	bfe.u32 	%r314, %r313, 16, 8;
	cvt.u16.u32 	%rs88, %r314;
	bfe.u32 	%r315, %r313, 8, 8;
	bfe.u32 	%r316, %r313, 0, 8;
	bfe.u32 	%r317, %r312, 16, 8;
	cvt.u16.u32 	%rs89, %r317;
	bfe.u32 	%r318, %r312, 8, 8;
	bfe.u32 	%r319, %r312, 0, 8;
	shl.b32 	%r320, %r319, 24;
	shl.b32 	%r321, %r318, 16;
	and.b32  	%r322, %r321, 16711680;
	or.b32  	%r323, %r322, %r320;
	and.b16  	%rs90, %rs89, 255;
	mul.wide.u16 	%r324, %rs90, 256;
	or.b32  	%r325, %r323, %r324;
	bfe.u32 	%r326, %r312, 24, 8;
	or.b32  	%r327, %r325, %r326;
	shl.b32 	%r328, %r316, 24;
	shl.b32 	%r329, %r315, 16;
	and.b32  	%r330, %r329, 16711680;
	or.b32  	%r331, %r330, %r328;
	and.b16  	%rs91, %rs88, 255;
	mul.wide.u16 	%r332, %rs91, 256;
	or.b32  	%r333, %r331, %r332;
	bfe.u32 	%r334, %r313, 24, 8;
	or.b32  	%r335, %r333, %r334;
	st.local.v4.u32 	[%rd130+32], {%r303, %r311, %r327, %r335};
	ld.local.v2.b32 	{%r336, %r337}, [%rd3+48];
	bfe.u32 	%r338, %r337, 16, 8;
	cvt.u16.u32 	%rs92, %r338;
	bfe.u32 	%r339, %r337, 8, 8;
	bfe.u32 	%r340, %r337, 0, 8;
	bfe.u32 	%r341, %r336, 16, 8;
	cvt.u16.u32 	%rs93, %r341;
	bfe.u32 	%r342, %r336, 8, 8;
	bfe.u32 	%r343, %r336, 0, 8;
	shl.b32 	%r344, %r343, 24;
	shl.b32 	%r345, %r342, 16;
	and.b32  	%r346, %r345, 16711680;
	or.b32  	%r347, %r346, %r344;
	and.b16  	%rs94, %rs93, 255;
	mul.wide.u16 	%r348, %rs94, 256;
	or.b32  	%r349, %r347, %r348;
	bfe.u32 	%r350, %r336, 24, 8;
	or.b32  	%r1291, %r349, %r350;
	shl.b32 	%r351, %r340, 24;
	shl.b32 	%r352, %r339, 16;
	and.b32  	%r353, %r352, 16711680;
	or.b32  	%r354, %r353, %r351;
	and.b16  	%rs95, %rs92, 255;
	mul.wide.u16 	%r355, %rs95, 256;
	or.b32  	%r356, %r354, %r355;
	bfe.u32 	%r357, %r337, 24, 8;
	or.b32  	%r358, %r356, %r357;
	ld.local.v2.b32 	{%r359, %r360}, [%rd3+56];
	bfe.u32 	%r361, %r360, 16, 8;
	cvt.u16.u32 	%rs96, %r361;
	bfe.u32 	%r362, %r360, 8, 8;
	bfe.u32 	%r363, %r360, 0, 8;
	bfe.u32 	%r364, %r359, 16, 8;
	cvt.u16.u32 	%rs97, %r364;
	bfe.u32 	%r365, %r359, 8, 8;
	bfe.u32 	%r366, %r359, 0, 8;
	shl.b32 	%r367, %r366, 24;
	shl.b32 	%r368, %r365, 16;
	and.b32  	%r369, %r368, 16711680;
	or.b32  	%r370, %r369, %r367;
	and.b16  	%rs98, %rs97, 255;
	mul.wide.u16 	%r371, %rs98, 256;
	or.b32  	%r372, %r370, %r371;
	bfe.u32 	%r373, %r359, 24, 8;
	or.b32  	%r1294, %r372, %r373;
	shl.b32 	%r374, %r363, 24;
	shl.b32 	%r375, %r362, 16;
	and.b32  	%r376, %r375, 16711680;
	or.b32  	%r377, %r376, %r374;
	and.b16  	%rs99, %rs96, 255;
	mul.wide.u16 	%r378, %rs99, 256;
	or.b32  	%r379, %r377, %r378;
	bfe.u32 	%r380, %r360, 24, 8;
	or.b32  	%r1292, %r379, %r380;
	st.local.v4.u32 	[%rd130+48], {%r1291, %r358, %r1294, %r1292};
	mov.b32 	%r1290, 0;
	mov.u64 	%rd122, %rd4;
$L__BB0_3:
	shf.l.wrap.b32 	%r381, %r1294, %r1294, 15;
	shf.l.wrap.b32 	%r382, %r1294, %r1294, 13;
	xor.b32  	%r383, %r381, %r382;
	shr.u32 	%r384, %r1294, 10;
	xor.b32  	%r385, %r383, %r384;
	ld.local.u32 	%r386, [%rd122];
	add.s32 	%r387, %r385, %r386;
	ld.local.u32 	%r388, [%rd122+-32];
	shf.l.wrap.b32 	%r389, %r388, %r388, 25;
	shf.l.wrap.b32 	%r390, %r388, %r388, 14;
	xor.b32  	%r391, %r389, %r390;
	shr.u32 	%r392, %r388, 3;
	xor.b32  	%r393, %r391, %r392;
	add.s32 	%r394, %r387, %r1293;
	add.s32 	%r13, %r394, %r393;
	shf.l.wrap.b32 	%r395, %r1292, %r1292, 15;
	shf.l.wrap.b32 	%r396, %r1292, %r1292, 13;
	xor.b32  	%r397, %r395, %r396;
	shr.u32 	%r398, %r1292, 10;
	xor.b32  	%r399, %r397, %r398;
	ld.local.v2.u32 	{%r400, %r401}, [%rd122+4];
	add.s32 	%r402, %r399, %r400;
	ld.local.v2.u32 	{%r403, %r404}, [%rd122+-28];
	shf.l.wrap.b32 	%r405, %r403, %r403, 25;
	shf.l.wrap.b32 	%r406, %r403, %r403, 14;
	xor.b32  	%r407, %r405, %r406;
	shr.u32 	%r408, %r403, 3;
	xor.b32  	%r409, %r407, %r408;
	add.s32 	%r410, %r402, %r388;
	add.s32 	%r411, %r410, %r409;
	shf.l.wrap.b32 	%r412, %r13, %r13, 15;
	shf.l.wrap.b32 	%r413, %r13, %r13, 13;
	xor.b32  	%r414, %r412, %r413;
	shr.u32 	%r415, %r13, 10;
	xor.b32  	%r416, %r414, %r415;
	add.s32 	%r417, %r416, %r401;
	shf.l.wrap.b32 	%r418, %r404, %r404, 25;
	shf.l.wrap.b32 	%r419, %r404, %r404, 14;
	xor.b32  	%r420, %r418, %r419;
	shr.u32 	%r421, %r404, 3;
	xor.b32  	%r422, %r420, %r421;
	add.s32 	%r423, %r417, %r403;
	add.s32 	%r1294, %r423, %r422;
	shf.l.wrap.b32 	%r424, %r411, %r411, 15;
	shf.l.wrap.b32 	%r425, %r411, %r411, 13;
	xor.b32  	%r426, %r424, %r425;
	shr.u32 	%r427, %r411, 10;
	xor.b32  	%r428, %r426, %r427;
	add.s32 	%r429, %r428, %r1291;
	ld.local.u32 	%r1293, [%rd122+-20];
	shf.l.wrap.b32 	%r430, %r1293, %r1293, 25;
	shf.l.wrap.b32 	%r431, %r1293, %r1293, 14;
	xor.b32  	%r432, %r430, %r431;
	shr.u32 	%r433, %r1293, 3;
	xor.b32  	%r434, %r432, %r433;
	add.s32 	%r435, %r429, %r404;
	add.s32 	%r1292, %r435, %r434;
	st.local.v4.u32 	[%rd122+28], {%r13, %r411, %r1294, %r1292};
	add.s32 	%r1290, %r1290, 4;
	add.s64 	%rd122, %rd122, 16;
	setp.ne.s32 	%p2, %r1290, 48;
	mov.u32 	%r1291, %r13;
	@%p2 bra 	$L__BB0_3;
	ld.local.v2.u32 	{%r18, %r19}, [%rd3+80];
	ld.local.v2.u32 	{%r20, %r21}, [%rd3+88];
	ld.local.v2.u32 	{%r22, %r23}, [%rd3+96];
	ld.local.v2.u32 	{%r24, %r25}, [%rd3+104];
	mov.b32 	%r1295, 0;
	mov.u32 	%r1296, %r18;
	mov.u32 	%r1297, %r19;
	mov.u32 	%r1298, %r20;
	mov.u32 	%r1299, %r21;
	mov.u32 	%r1300, %r22;
	mov.u32 	%r1301, %r23;
	mov.u32 	%r1302, %r24;
	mov.u32 	%r1303, %r25;
$L__BB0_5:
	shf.l.wrap.b32 	%r437, %r1300, %r1300, 26;
	shf.l.wrap.b32 	%r438, %r1300, %r1300, 21;
	xor.b32  	%r439, %r437, %r438;
	shf.l.wrap.b32 	%r440, %r1300, %r1300, 7;
	xor.b32  	%r441, %r439, %r440;
	and.b32  	%r442, %r1300, %r1301;
	not.b32 	%r443, %r1300;
	and.b32  	%r444, %r1302, %r443;
	or.b32  	%r445, %r442, %r444;
	mul.wide.u32 	%rd35, %r1295, 4;
	mov.u64 	%rd36, k;
	add.s64 	%rd37, %rd36, %rd35;
	ld.global.nc.u32 	%r446, [%rd37];
	add.s64 	%rd38, %rd130, %rd35;
	ld.local.v4.u32 	{%r447, %r448, %r449, %r450}, [%rd38];
	add.s32 	%r451, %r445, %r1303;
	add.s32 	%r452, %r451, %r441;
	add.s32 	%r453, %r452, %r446;
	add.s32 	%r454, %r453, %r447;
	shf.l.wrap.b32 	%r455, %r1296, %r1296, 30;
	shf.l.wrap.b32 	%r456, %r1296, %r1296, 19;
	xor.b32  	%r457, %r455, %r456;
	shf.l.wrap.b32 	%r458, %r1296, %r1296, 10;
	xor.b32  	%r459, %r457, %r458;
	xor.b32  	%r460, %r1297, %r1298;
	and.b32  	%r461, %r1296, %r460;
	and.b32  	%r462, %r1297, %r1298;
	xor.b32  	%r463, %r461, %r462;
	add.s32 	%r464, %r459, %r463;
	add.s32 	%r1303, %r454, %r1299;
	add.s32 	%r1299, %r464, %r454;
	shf.l.wrap.b32 	%r465, %r1303, %r1303, 26;
	shf.l.wrap.b32 	%r466, %r1303, %r1303, 21;
	xor.b32  	%r467, %r465, %r466;
	shf.l.wrap.b32 	%r468, %r1303, %r1303, 7;
	xor.b32  	%r469, %r467, %r468;
	and.b32  	%r470, %r1303, %r1300;
	not.b32 	%r471, %r1303;
	and.b32  	%r472, %r1301, %r471;
	or.b32  	%r473, %r470, %r472;
	ld.global.nc.u32 	%r474, [%rd37+4];
	add.s32 	%r475, %r473, %r1302;
	add.s32 	%r476, %r475, %r469;
	add.s32 	%r477, %r476, %r474;
	add.s32 	%r478, %r477, %r448;
	shf.l.wrap.b32 	%r479, %r1299, %r1299, 30;
	shf.l.wrap.b32 	%r480, %r1299, %r1299, 19;
	xor.b32  	%r481, %r479, %r480;
	shf.l.wrap.b32 	%r482, %r1299, %r1299, 10;
	xor.b32  	%r483, %r481, %r482;
	xor.b32  	%r484, %r1296, %r1297;
	and.b32  	%r485, %r1299, %r484;
	and.b32  	%r486, %r1296, %r1297;
	xor.b32  	%r487, %r485, %r486;
	add.s32 	%r488, %r483, %r487;
	add.s32 	%r1302, %r478, %r1298;
	add.s32 	%r1298, %r488, %r478;
	shf.l.wrap.b32 	%r489, %r1302, %r1302, 26;
	shf.l.wrap.b32 	%r490, %r1302, %r1302, 21;
	xor.b32  	%r491, %r489, %r490;
	shf.l.wrap.b32 	%r492, %r1302, %r1302, 7;
	xor.b32  	%r493, %r491, %r492;
	and.b32  	%r494, %r1302, %r1303;
	not.b32 	%r495, %r1302;
	and.b32  	%r496, %r1300, %r495;
	or.b32  	%r497, %r494, %r496;
	ld.global.nc.u32 	%r498, [%rd37+8];
	add.s32 	%r499, %r497, %r1301;
	add.s32 	%r500, %r499, %r493;
	add.s32 	%r501, %r500, %r498;
	add.s32 	%r502, %r501, %r449;
	shf.l.wrap.b32 	%r503, %r1298, %r1298, 30;
	shf.l.wrap.b32 	%r504, %r1298, %r1298, 19;
	xor.b32  	%r505, %r503, %r504;
	shf.l.wrap.b32 	%r506, %r1298, %r1298, 10;
	xor.b32  	%r507, %r505, %r506;
	xor.b32  	%r508, %r1299, %r1296;
	and.b32  	%r509, %r1298, %r508;
	and.b32  	%r510, %r1299, %r1296;
	xor.b32  	%r511, %r509, %r510;
	add.s32 	%r512, %r507, %r511;
	add.s32 	%r1301, %r502, %r1297;
	add.s32 	%r1297, %r512, %r502;
	shf.l.wrap.b32 	%r513, %r1301, %r1301, 26;
	shf.l.wrap.b32 	%r514, %r1301, %r1301, 21;
	xor.b32  	%r515, %r513, %r514;
	shf.l.wrap.b32 	%r516, %r1301, %r1301, 7;
	xor.b32  	%r517, %r515, %r516;
	and.b32  	%r518, %r1301, %r1302;
	not.b32 	%r519, %r1301;
	and.b32  	%r520, %r1303, %r519;
	or.b32  	%r521, %r518, %r520;
	ld.global.nc.u32 	%r522, [%rd37+12];
	add.s32 	%r523, %r521, %r1300;
	add.s32 	%r524, %r523, %r517;
	add.s32 	%r525, %r524, %r522;
	add.s32 	%r526, %r525, %r450;
	shf.l.wrap.b32 	%r527, %r1297, %r1297, 30;
	shf.l.wrap.b32 	%r528, %r1297, %r1297, 19;
	xor.b32  	%r529, %r527, %r528;
	shf.l.wrap.b32 	%r530, %r1297, %r1297, 10;
	xor.b32  	%r531, %r529, %r530;
	xor.b32  	%r532, %r1298, %r1299;
	and.b32  	%r533, %r1297, %r532;
	and.b32  	%r534, %r1298, %r1299;
	xor.b32  	%r535, %r533, %r534;
	add.s32 	%r536, %r531, %r535;
	add.s32 	%r1300, %r526, %r1296;
	add.s32 	%r1296, %r536, %r526;
	add.s32 	%r1295, %r1295, 4;
	setp.ne.s32 	%p3, %r1295, 64;
	@%p3 bra 	$L__BB0_5;
	add.s32 	%r538, %r18, %r1296;
	add.s32 	%r539, %r19, %r1297;
	st.local.v2.u32 	[%rd3+80], {%r538, %r539};
	add.s32 	%r540, %r20, %r1298;
	add.s32 	%r541, %r21, %r1299;
	st.local.v2.u32 	[%rd3+88], {%r540, %r541};
	add.s32 	%r542, %r22, %r1300;
	add.s32 	%r543, %r23, %r1301;
	st.local.v2.u32 	[%rd3+96], {%r542, %r543};
	add.s32 	%r544, %r24, %r1302;
	add.s32 	%r545, %r25, %r1303;
	st.local.v2.u32 	[%rd3+104], {%r544, %r545};
	ld.local.u64 	%rd39, [%rd3+72];
	add.s64 	%rd40, %rd39, 512;
	st.local.u64 	[%rd3+72], %rd40;
	mov.b32 	%r1304, 0;
	st.local.u32 	[%rd3+64], %r1304;
$L__BB0_7:
	add.s32 	%r1289, %r1289, 1;
	setp.ne.s32 	%p4, %r1289, 16;
	@%p4 bra 	$L__BB0_1;
	setp.gt.u32 	%p5, %r1304, 55;
	@%p5 bra 	$L__BB0_22;
	cvt.u64.u32 	%rd103, %r1304;
	add.s64 	%rd104, %rd3, %rd103;
	mov.b16 	%rs137, 128;
	st.local.u8 	[%rd104], %rs137;
	setp.eq.s32 	%p17, %r1304, 55;
	@%p17 bra 	$L__BB0_41;
	sub.s32 	%r46, 55, %r1304;
	and.b32  	%r47, %r46, 15;
	setp.gt.u32 	%p18, %r1304, 39;
	@%p18 bra 	$L__BB0_13;
	cvt.u16.u32 	%rs138, %r46;
	shr.u16 	%rs139, %rs138, 4;
	and.b16  	%rs140, %rs139, 3;
	mul.wide.u16 	%r927, %rs140, 16;
	neg.s32 	%r1305, %r927;
	add.s64 	%rd123, %rd104, 8;
$L__BB0_12:
	.pragma "nounroll";
	mov.b16 	%rs141, 0;
	st.local.u8 	[%rd123+-7], %rs141;
	st.local.u8 	[%rd123+-6], %rs141;
	st.local.u8 	[%rd123+-5], %rs141;
	st.local.u8 	[%rd123+-4], %rs141;
	st.local.u8 	[%rd123+-3], %rs141;
	st.local.u8 	[%rd123+-2], %rs141;
	st.local.u8 	[%rd123+-1], %rs141;
	st.local.u8 	[%rd123], %rs141;
	st.local.u8 	[%rd123+1], %rs141;
	st.local.u8 	[%rd123+2], %rs141;
	st.local.u8 	[%rd123+3], %rs141;
	st.local.u8 	[%rd123+4], %rs141;
	st.local.u8 	[%rd123+5], %rs141;
	st.local.u8 	[%rd123+6], %rs141;
	st.local.u8 	[%rd123+7], %rs141;
	add.s32 	%r1304, %r1304, 16;
	st.local.u8 	[%rd123+8], %rs141;
	add.s32 	%r1305, %r1305, 16;
	add.s64 	%rd123, %rd123, 16;
	setp.eq.s32 	%p19, %r1305, 0;
	@%p19 bra 	$L__BB0_13;
	bra.uni 	$L__BB0_12;
$L__BB0_13:
	setp.eq.s32 	%p20, %r47, 0;
	@%p20 bra 	$L__BB0_41;
	and.b32  	%r116, %r46, 7;
	setp.lt.u32 	%p21, %r47, 8;
	@%p21 bra 	$L__BB0_16;
	cvt.u64.u32 	%rd107, %r1304;
	add.s64 	%rd108, %rd3, %rd107;
	mov.b16 	%rs142, 0;
	st.local.u8 	[%rd108+1], %rs142;
	st.local.u8 	[%rd108+2], %rs142;
	st.local.u8 	[%rd108+3], %rs142;
	st.local.u8 	[%rd108+4], %rs142;
	st.local.u8 	[%rd108+5], %rs142;
	st.local.u8 	[%rd108+6], %rs142;
	st.local.u8 	[%rd108+7], %rs142;
	add.s32 	%r1304, %r1304, 8;
	st.local.u8 	[%rd108+8], %rs142;
$L__BB0_16:
	setp.eq.s32 	%p22, %r116, 0;
	@%p22 bra 	$L__BB0_41;
	and.b32  	%r119, %r46, 3;
	setp.lt.u32 	%p23, %r116, 4;
	@%p23 bra 	$L__BB0_19;
	cvt.u64.u32 	%rd109, %r1304;
	add.s64 	%rd110, %rd3, %rd109;
	mov.b16 	%rs143, 0;
	st.local.u8 	[%rd110+1], %rs143;
	st.local.u8 	[%rd110+2], %rs143;
	st.local.u8 	[%rd110+3], %rs143;
	add.s32 	%r1304, %r1304, 4;
	st.local.u8 	[%rd110+4], %rs143;
$L__BB0_19:
	setp.eq.s32 	%p24, %r119, 0;
	@%p24 bra 	$L__BB0_41;
	cvt.u64.u32 	%rd111, %r1304;
	add.s64 	%rd112, %rd111, %rd3;
	add.s64 	%rd127, %rd112, 1;
	neg.s32 	%r1331, %r119;
$L__BB0_21:
	.pragma "nounroll";
	mov.b16 	%rs144, 0;
	st.local.u8 	[%rd127], %rs144;
	add.s64 	%rd127, %rd127, 1;
	add.s32 	%r1331, %r1331, 1;
	setp.ne.s32 	%p25, %r1331, 0;
	@%p25 bra 	$L__BB0_21;
	bra.uni 	$L__BB0_41;
$L__BB0_22:
	cvt.u64.u32 	%rd41, %r1304;
	add.s64 	%rd42, %rd3, %rd41;
	mov.b16 	%rs100, 128;
	st.local.u8 	[%rd42], %rs100;
	add.s32 	%r1310, %r1304, 1;
	setp.gt.u32 	%p6, %r1310, 63;
	@%p6 bra 	$L__BB0_36;
	sub.s32 	%r54, 63, %r1304;
	and.b32  	%r55, %r54, 15;
	add.s32 	%r546, %r1304, -48;
	setp.lt.u32 	%p7, %r546, 15;
	@%p7 bra 	$L__BB0_27;
	add.s32 	%r1308, %r1304, 8;
	and.b32  	%r547, %r54, -16;
	neg.s32 	%r1307, %r547;
$L__BB0_25:
	.pragma "nounroll";
	add.s32 	%r548, %r1308, -7;
	cvt.u64.u32 	%rd43, %r548;
	add.s64 	%rd44, %rd3, %rd43;
	mov.b16 	%rs101, 0;
	st.local.u8 	[%rd44], %rs101;
	add.s32 	%r549, %r1308, -6;
	cvt.u64.u32 	%rd45, %r549;
	add.s64 	%rd46, %rd3, %rd45;
	st.local.u8 	[%rd46], %rs101;
	add.s32 	%r550, %r1308, -5;
	cvt.u64.u32 	%rd47, %r550;
	add.s64 	%rd48, %rd3, %rd47;
	st.local.u8 	[%rd48], %rs101;
	add.s32 	%r551, %r1308, -4;
	cvt.u64.u32 	%rd49, %r551;
	add.s64 	%rd50, %rd3, %rd49;
	st.local.u8 	[%rd50], %rs101;
	add.s32 	%r552, %r1308, -3;
	cvt.u64.u32 	%rd51, %r552;
	add.s64 	%rd52, %rd3, %rd51;
	st.local.u8 	[%rd52], %rs101;
	add.s32 	%r553, %r1308, -2;
	cvt.u64.u32 	%rd53, %r553;
	add.s64 	%rd54, %rd3, %rd53;
	st.local.u8 	[%rd54], %rs101;
	add.s32 	%r554, %r1308, -1;
	cvt.u64.u32 	%rd55, %r554;
	add.s64 	%rd56, %rd3, %rd55;
	st.local.u8 	[%rd56], %rs101;
	add.s32 	%r555, %r1308, 8;
	cvt.u64.u32 	%rd57, %r1308;
	add.s64 	%rd58, %rd3, %rd57;
	st.local.u8 	[%rd58], %rs101;
	add.s32 	%r556, %r1308, 1;
	cvt.u64.u32 	%rd59, %r556;
	add.s64 	%rd60, %rd3, %rd59;
	st.local.u8 	[%rd60], %rs101;
	add.s32 	%r557, %r1308, 2;
	cvt.u64.u32 	%rd61, %r557;
	add.s64 	%rd62, %rd3, %rd61;
	st.local.u8 	[%rd62], %rs101;
	add.s32 	%r558, %r1308, 3;
	cvt.u64.u32 	%rd63, %r558;
	add.s64 	%rd64, %rd3, %rd63;
	st.local.u8 	[%rd64], %rs101;
	add.s32 	%r559, %r1308, 4;
	cvt.u64.u32 	%rd65, %r559;
	add.s64 	%rd66, %rd3, %rd65;
	st.local.u8 	[%rd66], %rs101;
	add.s32 	%r560, %r1308, 5;
	cvt.u64.u32 	%rd67, %r560;
	add.s64 	%rd68, %rd3, %rd67;
	st.local.u8 	[%rd68], %rs101;
	add.s32 	%r561, %r1308, 6;
	cvt.u64.u32 	%rd69, %r561;
	add.s64 	%rd70, %rd3, %rd69;
	st.local.u8 	[%rd70], %rs101;
	add.s32 	%r562, %r1308, 7;
	cvt.u64.u32 	%rd71, %r562;
	add.s64 	%rd72, %rd3, %rd71;
	st.local.u8 	[%rd72], %rs101;
	cvt.u64.u32 	%rd73, %r555;
	add.s64 	%rd74, %rd3, %rd73;
	st.local.u8 	[%rd74], %rs101;
	add.s32 	%r1308, %r1308, 16;
	add.s32 	%r1307, %r1307, 16;
	setp.ne.s32 	%p8, %r1307, 0;
	@%p8 bra 	$L__BB0_25;
	add.s32 	%r1310, %r1308, -7;
$L__BB0_27:
	setp.eq.s32 	%p9, %r55, 0;
	@%p9 bra 	$L__BB0_36;
	and.b32  	%r64, %r54, 7;
	setp.lt.u32 	%p10, %r55, 8;
	@%p10 bra 	$L__BB0_30;
	cvt.u64.u32 	%rd75, %r1310;
	add.s64 	%rd76, %rd3, %rd75;
	mov.b16 	%rs102, 0;
	st.local.u8 	[%rd76], %rs102;
	add.s32 	%r563, %r1310, 1;
	cvt.u64.u32 	%rd77, %r563;
	add.s64 	%rd78, %rd3, %rd77;
	st.local.u8 	[%rd78], %rs102;
	add.s32 	%r564, %r1310, 2;
	cvt.u64.u32 	%rd79, %r564;
	add.s64 	%rd80, %rd3, %rd79;
	st.local.u8 	[%rd80], %rs102;
	add.s32 	%r565, %r1310, 3;
	cvt.u64.u32 	%rd81, %r565;
	add.s64 	%rd82, %rd3, %rd81;
	st.local.u8 	[%rd82], %rs102;
	add.s32 	%r566, %r1310, 4;
	cvt.u64.u32 	%rd83, %r566;
	add.s64 	%rd84, %rd3, %rd83;
	st.local.u8 	[%rd84], %rs102;
	add.s32 	%r567, %r1310, 5;
	cvt.u64.u32 	%rd85, %r567;
	add.s64 	%rd86, %rd3, %rd85;
	st.local.u8 	[%rd86], %rs102;
	add.s32 	%r568, %r1310, 6;
	cvt.u64.u32 	%rd87, %r568;
	add.s64 	%rd88, %rd3, %rd87;
	st.local.u8 	[%rd88], %rs102;
	add.s32 	%r569, %r1310, 7;
	cvt.u64.u32 	%rd89, %r569;
	add.s64 	%rd90, %rd3, %rd89;
	st.local.u8 	[%rd90], %rs102;
	add.s32 	%r1310, %r1310, 8;
$L__BB0_30:
	setp.eq.s32 	%p11, %r64, 0;
	@%p11 bra 	$L__BB0_36;
	and.b32  	%r67, %r54, 3;
	setp.lt.u32 	%p12, %r64, 4;
	@%p12 bra 	$L__BB0_33;
	cvt.u64.u32 	%rd91, %r1310;
	add.s64 	%rd92, %rd3, %rd91;
	mov.b16 	%rs103, 0;
	st.local.u8 	[%rd92], %rs103;
	add.s32 	%r570, %r1310, 1;
	cvt.u64.u32 	%rd93, %r570;
	add.s64 	%rd94, %rd3, %rd93;
	st.local.u8 	[%rd94], %rs103;
	add.s32 	%r571, %r1310, 2;
	cvt.u64.u32 	%rd95, %r571;
	add.s64 	%rd96, %rd3, %rd95;
	st.local.u8 	[%rd96], %rs103;
	add.s32 	%r572, %r1310, 3;
	cvt.u64.u32 	%rd97, %r572;
	add.s64 	%rd98, %rd3, %rd97;
	st.local.u8 	[%rd98], %rs103;
	add.s32 	%r1310, %r1310, 4;
$L__BB0_33:
	setp.eq.s32 	%p13, %r67, 0;
	@%p13 bra 	$L__BB0_36;
	neg.s32 	%r1312, %r67;
$L__BB0_35:
	.pragma "nounroll";
	cvt.u64.u32 	%rd99, %r1310;
	add.s64 	%rd100, %rd3, %rd99;
	mov.b16 	%rs104, 0;
	st.local.u8 	[%rd100], %rs104;
	add.s32 	%r1310, %r1310, 1;
	add.s32 	%r1312, %r1312, 1;
	setp.ne.s32 	%p14, %r1312, 0;
	@%p14 bra 	$L__BB0_35;
$L__BB0_36:
	add.s64 	%rd124, %rd130, 36;
	ld.local.v2.b32 	{%r574, %r575}, [%rd3];
	bfe.u32 	%r576, %r575, 16, 8;
	cvt.u16.u32 	%rs105, %r576;
	bfe.u32 	%r577, %r575, 8, 8;
	bfe.u32 	%r578, %r575, 0, 8;
	bfe.u32 	%r579, %r574, 16, 8;
	cvt.u16.u32 	%rs106, %r579;
	bfe.u32 	%r580, %r574, 8, 8;
	bfe.u32 	%r581, %r574, 0, 8;
	shl.b32 	%r582, %r581, 24;
	shl.b32 	%r583, %r580, 16;
	and.b32  	%r584, %r583, 16711680;
	or.b32  	%r585, %r584, %r582;
	and.b16  	%rs107, %rs106, 255;
	mul.wide.u16 	%r586, %rs107, 256;
	or.b32  	%r587, %r585, %r586;
	bfe.u32 	%r588, %r574, 24, 8;
	or.b32  	%r1317, %r587, %r588;
	shl.b32 	%r589, %r578, 24;
	shl.b32 	%r590, %r577, 16;
	and.b32  	%r591, %r590, 16711680;
	or.b32  	%r592, %r591, %r589;
	and.b16  	%rs108, %rs105, 255;
	mul.wide.u16 	%r593, %rs108, 256;
	or.b32  	%r594, %r592, %r593;
	bfe.u32 	%r595, %r575, 24, 8;
	or.b32  	%r596, %r594, %r595;
	ld.local.v2.b32 	{%r597, %r598}, [%rd3+8];
	bfe.u32 	%r599, %r598, 16, 8;
	cvt.u16.u32 	%rs109, %r599;
	bfe.u32 	%r600, %r598, 8, 8;
	bfe.u32 	%r601, %r598, 0, 8;
	bfe.u32 	%r602, %r597, 16, 8;
	cvt.u16.u32 	%rs110, %r602;
	bfe.u32 	%r603, %r597, 8, 8;
	bfe.u32 	%r604, %r597, 0, 8;
	shl.b32 	%r605, %r604, 24;
	shl.b32 	%r606, %r603, 16;
	and.b32  	%r607, %r606, 16711680;
	or.b32  	%r608, %r607, %r605;
	and.b16  	%rs111, %rs110, 255;
	mul.wide.u16 	%r609, %rs111, 256;
	or.b32  	%r610, %r608, %r609;
	bfe.u32 	%r611, %r597, 24, 8;
	or.b32  	%r612, %r610, %r611;
	shl.b32 	%r613, %r601, 24;
	shl.b32 	%r614, %r600, 16;
	and.b32  	%r615, %r614, 16711680;
	or.b32  	%r616, %r615, %r613;
	and.b16  	%rs112, %rs109, 255;
	mul.wide.u16 	%r617, %rs112, 256;
	or.b32  	%r618, %r616, %r617;
	bfe.u32 	%r619, %r598, 24, 8;
	or.b32  	%r620, %r618, %r619;
	st.local.v4.u32 	[%rd130], {%r1317, %r596, %r612, %r620};
	ld.local.v2.b32 	{%r621, %r622}, [%rd3+16];
	bfe.u32 	%r623, %r622, 16, 8;
	cvt.u16.u32 	%rs113, %r623;
	bfe.u32 	%r624, %r622, 8, 8;
	bfe.u32 	%r625, %r622, 0, 8;
	bfe.u32 	%r626, %r621, 16, 8;
	cvt.u16.u32 	%rs114, %r626;
	bfe.u32 	%r627, %r621, 8, 8;
	bfe.u32 	%r628, %r621, 0, 8;
	shl.b32 	%r629, %r628, 24;
	shl.b32 	%r630, %r627, 16;
	and.b32  	%r631, %r630, 16711680;
	or.b32  	%r632, %r631, %r629;
	and.b16  	%rs115, %rs114, 255;
	mul.wide.u16 	%r633, %rs115, 256;
	or.b32  	%r634, %r632, %r633;
	bfe.u32 	%r635, %r621, 24, 8;
	or.b32  	%r636, %r634, %r635;
	shl.b32 	%r637, %r625, 24;
	shl.b32 	%r638, %r624, 16;
	and.b32  	%r639, %r638, 16711680;
	or.b32  	%r640, %r639, %r637;
	and.b16  	%rs116, %rs113, 255;
	mul.wide.u16 	%r641, %rs116, 256;
	or.b32  	%r642, %r640, %r641;
	bfe.u32 	%r643, %r622, 24, 8;
	or.b32  	%r644, %r642, %r643;
	ld.local.v2.b32 	{%r645, %r646}, [%rd3+24];
	bfe.u32 	%r647, %r646, 16, 8;
	cvt.u16.u32 	%rs117, %r647;
	bfe.u32 	%r648, %r646, 8, 8;
	bfe.u32 	%r649, %r646, 0, 8;
	bfe.u32 	%r650, %r645, 16, 8;
	cvt.u16.u32 	%rs118, %r650;
	bfe.u32 	%r651, %r645, 8, 8;
	bfe.u32 	%r652, %r645, 0, 8;
	shl.b32 	%r653, %r652, 24;
	shl.b32 	%r654, %r651, 16;
	and.b32  	%r655, %r654, 16711680;
	or.b32  	%r656, %r655, %r653;
	and.b16  	%rs119, %rs118, 255;
	mul.wide.u16 	%r657, %rs119, 256;
	or.b32  	%r658, %r656, %r657;
	bfe.u32 	%r659, %r645, 24, 8;
	or.b32  	%r660, %r658, %r659;
	shl.b32 	%r661, %r649, 24;
	shl.b32 	%r662, %r648, 16;
	and.b32  	%r663, %r662, 16711680;
	or.b32  	%r664, %r663, %r661;
	and.b16  	%rs120, %rs117, 255;
	mul.wide.u16 	%r665, %rs120, 256;
	or.b32  	%r666, %r664, %r665;
	bfe.u32 	%r667, %r646, 24, 8;
	or.b32  	%r668, %r666, %r667;
	st.local.v4.u32 	[%rd130+16], {%r636, %r644, %r660, %r668};
	ld.local.v2.b32 	{%r669, %r670}, [%rd3+32];
	bfe.u32 	%r671, %r670, 16, 8;
	cvt.u16.u32 	%rs121, %r671;
	bfe.u32 	%r672, %r670, 8, 8;
	bfe.u32 	%r673, %r670, 0, 8;
	bfe.u32 	%r674, %r669, 16, 8;
	cvt.u16.u32 	%rs122, %r674;
	bfe.u32 	%r675, %r669, 8, 8;
	bfe.u32 	%r676, %r669, 0, 8;
	shl.b32 	%r677, %r676, 24;
	shl.b32 	%r678, %r675, 16;
	and.b32  	%r679, %r678, 16711680;
	or.b32  	%r680, %r679, %r677;
	and.b16  	%rs123, %rs122, 255;
	mul.wide.u16 	%r681, %rs123, 256;
	or.b32  	%r682, %r680, %r681;
	bfe.u32 	%r683, %r669, 24, 8;
	or.b32  	%r684, %r682, %r683;
	shl.b32 	%r685, %r673, 24;
	shl.b32 	%r686, %r672, 16;
	and.b32  	%r687, %r686, 16711680;
	or.b32  	%r688, %r687, %r685;
	and.b16  	%rs124, %rs121, 255;
	mul.wide.u16 	%r689, %rs124, 256;
	or.b32  	%r690, %r688, %r689;
	bfe.u32 	%r691, %r670, 24, 8;
	or.b32  	%r692, %r690, %r691;
	ld.local.v2.b32 	{%r693, %r694}, [%rd3+40];
	bfe.u32 	%r695, %r694, 16, 8;
	cvt.u16.u32 	%rs125, %r695;
	bfe.u32 	%r696, %r694, 8, 8;
	bfe.u32 	%r697, %r694, 0, 8;
	bfe.u32 	%r698, %r693, 16, 8;
	cvt.u16.u32 	%rs126, %r698;
	bfe.u32 	%r699, %r693, 8, 8;
	bfe.u32 	%r700, %r693, 0, 8;
	shl.b32 	%r701, %r700, 24;
	shl.b32 	%r702, %r699, 16;
	and.b32  	%r703, %r702, 16711680;
	or.b32  	%r704, %r703, %r701;
	and.b16  	%rs127, %rs126, 255;
	mul.wide.u16 	%r705, %rs127, 256;
	or.b32  	%r706, %r704, %r705;
	bfe.u32 	%r707, %r693, 24, 8;
	or.b32  	%r708, %r706, %r707;
	shl.b32 	%r709, %r697, 24;
	shl.b32 	%r710, %r696, 16;
	and.b32  	%r711, %r710, 16711680;
	or.b32  	%r712, %r711, %r709;
	and.b16  	%rs128, %rs125, 255;
	mul.wide.u16 	%r713, %rs128, 256;
	or.b32  	%r714, %r712, %r713;
	bfe.u32 	%r715, %r694, 24, 8;
	or.b32  	%r716, %r714, %r715;
	st.local.v4.u32 	[%rd130+32], {%r684, %r692, %r708, %r716};
	ld.local.v2.b32 	{%r717, %r718}, [%rd3+48];
	bfe.u32 	%r719, %r718, 16, 8;
	cvt.u16.u32 	%rs129, %r719;
	bfe.u32 	%r720, %r718, 8, 8;
	bfe.u32 	%r721, %r718, 0, 8;
	bfe.u32 	%r722, %r717, 16, 8;
	cvt.u16.u32 	%rs130, %r722;
	bfe.u32 	%r723, %r717, 8, 8;
	bfe.u32 	%r724, %r717, 0, 8;
	shl.b32 	%r725, %r724, 24;
	shl.b32 	%r726, %r723, 16;
	and.b32  	%r727, %r726, 16711680;
	or.b32  	%r728, %r727, %r725;
	and.b16  	%rs131, %rs130, 255;
	mul.wide.u16 	%r729, %rs131, 256;
	or.b32  	%r730, %r728, %r729;
	bfe.u32 	%r731, %r717, 24, 8;
	or.b32  	%r1315, %r730, %r731;
	shl.b32 	%r732, %r721, 24;
	shl.b32 	%r733, %r720, 16;
	and.b32  	%r734, %r733, 16711680;
	or.b32  	%r735, %r734, %r732;
	and.b16  	%rs132, %rs129, 255;
	mul.wide.u16 	%r736, %rs132, 256;
	or.b32  	%r737, %r735, %r736;
	bfe.u32 	%r738, %r718, 24, 8;
	or.b32  	%r739, %r737, %r738;
	ld.local.v2.b32 	{%r740, %r741}, [%rd3+56];
	bfe.u32 	%r742, %r741, 16, 8;
	cvt.u16.u32 	%rs133, %r742;
	bfe.u32 	%r743, %r741, 8, 8;
	bfe.u32 	%r744, %r741, 0, 8;
	bfe.u32 	%r745, %r740, 16, 8;
	cvt.u16.u32 	%rs134, %r745;
	bfe.u32 	%r746, %r740, 8, 8;
	bfe.u32 	%r747, %r740, 0, 8;
	shl.b32 	%r748, %r747, 24;
	shl.b32 	%r749, %r746, 16;
	and.b32  	%r750, %r749, 16711680;
	or.b32  	%r751, %r750, %r748;
	and.b16  	%rs135, %rs134, 255;
	mul.wide.u16 	%r752, %rs135, 256;
	or.b32  	%r753, %r751, %r752;
	bfe.u32 	%r754, %r740, 24, 8;
	or.b32  	%r1318, %r753, %r754;
	shl.b32 	%r755, %r744, 24;
	shl.b32 	%r756, %r743, 16;
	and.b32  	%r757, %r756, 16711680;
	or.b32  	%r758, %r757, %r755;
	and.b16  	%rs136, %rs133, 255;
	mul.wide.u16 	%r759, %rs136, 256;
	or.b32  	%r760, %r758, %r759;
	bfe.u32 	%r761, %r741, 24, 8;
	or.b32  	%r1316, %r760, %r761;
	st.local.v4.u32 	[%rd130+48], {%r1315, %r739, %r1318, %r1316};
	mov.b32 	%r1314, 0;
$L__BB0_37:
	shf.l.wrap.b32 	%r762, %r1318, %r1318, 15;
	shf.l.wrap.b32 	%r763, %r1318, %r1318, 13;
	xor.b32  	%r764, %r762, %r763;
	shr.u32 	%r765, %r1318, 10;
	xor.b32  	%r766, %r764, %r765;
	ld.local.u32 	%r767, [%rd124];
	add.s32 	%r768, %r766, %r767;
	ld.local.u32 	%r769, [%rd124+-32];
	shf.l.wrap.b32 	%r770, %r769, %r769, 25;
	shf.l.wrap.b32 	%r771, %r769, %r769, 14;
	xor.b32  	%r772, %r770, %r771;
	shr.u32 	%r773, %r769, 3;
	xor.b32  	%r774, %r772, %r773;
	add.s32 	%r775, %r768, %r1317;
	add.s32 	%r84, %r775, %r774;
	shf.l.wrap.b32 	%r776, %r1316, %r1316, 15;
	shf.l.wrap.b32 	%r777, %r1316, %r1316, 13;
	xor.b32  	%r778, %r776, %r777;
	shr.u32 	%r779, %r1316, 10;
	xor.b32  	%r780, %r778, %r779;
	ld.local.v2.u32 	{%r781, %r782}, [%rd124+4];
	add.s32 	%r783, %r780, %r781;
	ld.local.v2.u32 	{%r784, %r785}, [%rd124+-28];
	shf.l.wrap.b32 	%r786, %r784, %r784, 25;
	shf.l.wrap.b32 	%r787, %r784, %r784, 14;
	xor.b32  	%r788, %r786, %r787;
	shr.u32 	%r789, %r784, 3;
	xor.b32  	%r790, %r788, %r789;
	add.s32 	%r791, %r783, %r769;
	add.s32 	%r792, %r791, %r790;
	shf.l.wrap.b32 	%r793, %r84, %r84, 15;
	shf.l.wrap.b32 	%r794, %r84, %r84, 13;
	xor.b32  	%r795, %r793, %r794;
	shr.u32 	%r796, %r84, 10;
	xor.b32  	%r797, %r795, %r796;
	add.s32 	%r798, %r797, %r782;
	shf.l.wrap.b32 	%r799, %r785, %r785, 25;
	shf.l.wrap.b32 	%r800, %r785, %r785, 14;
	xor.b32  	%r801, %r799, %r800;
	shr.u32 	%r802, %r785, 3;
	xor.b32  	%r803, %r801, %r802;
	add.s32 	%r804, %r798, %r784;
	add.s32 	%r1318, %r804, %r803;
	shf.l.wrap.b32 	%r805, %r792, %r792, 15;
	shf.l.wrap.b32 	%r806, %r792, %r792, 13;
	xor.b32  	%r807, %r805, %r806;
	shr.u32 	%r808, %r792, 10;
	xor.b32  	%r809, %r807, %r808;
	add.s32 	%r810, %r809, %r1315;
	ld.local.u32 	%r1317, [%rd124+-20];
	shf.l.wrap.b32 	%r811, %r1317, %r1317, 25;
	shf.l.wrap.b32 	%r812, %r1317, %r1317, 14;
	xor.b32  	%r813, %r811, %r812;
	shr.u32 	%r814, %r1317, 3;
	xor.b32  	%r815, %r813, %r814;
	add.s32 	%r816, %r810, %r785;
	add.s32 	%r1316, %r816, %r815;
	st.local.v4.u32 	[%rd124+28], {%r84, %r792, %r1318, %r1316};
	add.s32 	%r1314, %r1314, 4;
	add.s64 	%rd124, %rd124, 16;
	setp.ne.s32 	%p15, %r1314, 48;
	mov.u32 	%r1315, %r84;
	@%p15 bra 	$L__BB0_37;
	ld.local.v2.u32 	{%r89, %r90}, [%rd3+104];
	ld.local.v2.u32 	{%r91, %r92}, [%rd3+96];
	ld.local.v2.u32 	{%r93, %r94}, [%rd3+88];
	ld.local.v2.u32 	{%r95, %r96}, [%rd3+80];
	mov.u64 	%rd102, k;
	add.s64 	%rd125, %rd102, 8;
	mov.b32 	%r1319, 0;
	mov.u64 	%rd126, %rd130;
	mov.u32 	%r1320, %r95;
	mov.u32 	%r1321, %r96;
	mov.u32 	%r1322, %r93;
	mov.u32 	%r1323, %r94;
	mov.u32 	%r1324, %r91;
	mov.u32 	%r1325, %r92;
	mov.u32 	%r1326, %r89;
	mov.u32 	%r1327, %r90;
$L__BB0_39:
	shf.l.wrap.b32 	%r818, %r1324, %r1324, 26;
	shf.l.wrap.b32 	%r819, %r1324, %r1324, 21;
	xor.b32  	%r820, %r818, %r819;
	shf.l.wrap.b32 	%r821, %r1324, %r1324, 7;
	xor.b32  	%r822, %r820, %r821;
	and.b32  	%r823, %r1324, %r1325;
	not.b32 	%r824, %r1324;
	and.b32  	%r825, %r1326, %r824;
	or.b32  	%r826, %r823, %r825;
	ld.global.nc.u32 	%r827, [%rd125+-8];
	ld.local.v4.u32 	{%r828, %r829, %r830, %r831}, [%rd126];
	add.s32 	%r832, %r826, %r1327;
	add.s32 	%r833, %r832, %r822;
	add.s32 	%r834, %r833, %r827;
	add.s32 	%r835, %r834, %r828;
	shf.l.wrap.b32 	%r836, %r1320, %r1320, 30;
	shf.l.wrap.b32 	%r837, %r1320, %r1320, 19;
	xor.b32  	%r838, %r836, %r837;
	shf.l.wrap.b32 	%r839, %r1320, %r1320, 10;
	xor.b32  	%r840, %r838, %r839;
	xor.b32  	%r841, %r1321, %r1322;
	and.b32  	%r842, %r1320, %r841;
	and.b32  	%r843, %r1321, %r1322;
	xor.b32  	%r844, %r842, %r843;
	add.s32 	%r845, %r840, %r844;
	add.s32 	%r1327, %r835, %r1323;
	add.s32 	%r1323, %r845, %r835;
	shf.l.wrap.b32 	%r846, %r1327, %r1327, 26;
	shf.l.wrap.b32 	%r847, %r1327, %r1327, 21;
	xor.b32  	%r848, %r846, %r847;
	shf.l.wrap.b32 	%r849, %r1327, %r1327, 7;
	xor.b32  	%r850, %r848, %r849;
	and.b32  	%r851, %r1327, %r1324;
	not.b32 	%r852, %r1327;
	and.b32  	%r853, %r1325, %r852;
	or.b32  	%r854, %r851, %r853;
	ld.global.nc.u32 	%r855, [%rd125+-4];
	add.s32 	%r856, %r854, %r1326;
	add.s32 	%r857, %r856, %r850;
	add.s32 	%r858, %r857, %r855;
	add.s32 	%r859, %r858, %r829;
	shf.l.wrap.b32 	%r860, %r1323, %r1323, 30;
	shf.l.wrap.b32 	%r861, %r1323, %r1323, 19;
	xor.b32  	%r862, %r860, %r861;
	shf.l.wrap.b32 	%r863, %r1323, %r1323, 10;
	xor.b32  	%r864, %r862, %r863;
	xor.b32  	%r865, %r1320, %r1321;
	and.b32  	%r866, %r1323, %r865;
	and.b32  	%r867, %r1320, %r1321;
	xor.b32  	%r868, %r866, %r867;
	add.s32 	%r869, %r864, %r868;
	add.s32 	%r1326, %r859, %r1322;
	add.s32 	%r1322, %r869, %r859;
	shf.l.wrap.b32 	%r870, %r1326, %r1326, 26;
	shf.l.wrap.b32 	%r871, %r1326, %r1326, 21;
	xor.b32  	%r872, %r870, %r871;
	shf.l.wrap.b32 	%r873, %r1326, %r1326, 7;
	xor.b32  	%r874, %r872, %r873;
	and.b32  	%r875, %r1326, %r1327;
	not.b32 	%r876, %r1326;
	and.b32  	%r877, %r1324, %r876;
	or.b32  	%r878, %r875, %r877;
	ld.global.nc.u32 	%r879, [%rd125];
	add.s32 	%r880, %r878, %r1325;
	add.s32 	%r881, %r880, %r874;
	add.s32 	%r882, %r881, %r879;
	add.s32 	%r883, %r882, %r830;
	shf.l.wrap.b32 	%r884, %r1322, %r1322, 30;
	shf.l.wrap.b32 	%r885, %r1322, %r1322, 19;
	xor.b32  	%r886, %r884, %r885;
	shf.l.wrap.b32 	%r887, %r1322, %r1322, 10;
	xor.b32  	%r888, %r886, %r887;
	xor.b32  	%r889, %r1323, %r1320;
	and.b32  	%r890, %r1322, %r889;
	and.b32  	%r891, %r1323, %r1320;
	xor.b32  	%r892, %r890, %r891;
	add.s32 	%r893, %r888, %r892;
	add.s32 	%r1325, %r883, %r1321;
	add.s32 	%r1321, %r893, %r883;
	shf.l.wrap.b32 	%r894, %r1325, %r1325, 26;
	shf.l.wrap.b32 	%r895, %r1325, %r1325, 21;
	xor.b32  	%r896, %r894, %r895;
	shf.l.wrap.b32 	%r897, %r1325, %r1325, 7;
	xor.b32  	%r898, %r896, %r897;
	and.b32  	%r899, %r1325, %r1326;
	not.b32 	%r900, %r1325;
	and.b32  	%r901, %r1327, %r900;
	or.b32  	%r902, %r899, %r901;
	ld.global.nc.u32 	%r903, [%rd125+4];
	add.s32 	%r904, %r902, %r1324;
	add.s32 	%r905, %r904, %r898;
	add.s32 	%r906, %r905, %r903;
	add.s32 	%r907, %r906, %r831;
	shf.l.wrap.b32 	%r908, %r1321, %r1321, 30;
	shf.l.wrap.b32 	%r909, %r1321, %r1321, 19;
	xor.b32  	%r910, %r908, %r909;
	shf.l.wrap.b32 	%r911, %r1321, %r1321, 10;
	xor.b32  	%r912, %r910, %r911;
	xor.b32  	%r913, %r1322, %r1323;
	and.b32  	%r914, %r1321, %r913;
	and.b32  	%r915, %r1322, %r1323;
	xor.b32  	%r916, %r914, %r915;
	add.s32 	%r917, %r912, %r916;
	add.s32 	%r1324, %r907, %r1320;
	add.s32 	%r1320, %r917, %r907;
	add.s32 	%r1319, %r1319, 4;
	add.s64 	%rd126, %rd126, 16;
	add.s64 	%rd125, %rd125, 16;
	setp.ne.s32 	%p16, %r1319, 64;
	@%p16 bra 	$L__BB0_39;
	add.s32 	%r918, %r95, %r1320;
	add.s32 	%r919, %r96, %r1321;
	st.local.v2.u32 	[%rd3+80], {%r918, %r919};
	add.s32 	%r920, %r93, %r1322;
	add.s32 	%r921, %r94, %r1323;
	st.local.v2.u32 	[%rd3+88], {%r920, %r921};
	add.s32 	%r922, %r91, %r1324;
	add.s32 	%r923, %r92, %r1325;
	st.local.v2.u32 	[%rd3+96], {%r922, %r923};
	add.s32 	%r924, %r89, %r1326;
	add.s32 	%r925, %r90, %r1327;
	st.local.v2.u32 	[%rd3+104], {%r924, %r925};
	mov.b32 	%r926, 0;
	st.local.v2.u32 	[%rd3], {%r926, %r926};
	st.local.v2.u32 	[%rd3+8], {%r926, %r926};
	st.local.v2.u32 	[%rd3+16], {%r926, %r926};
	st.local.v2.u32 	[%rd3+24], {%r926, %r926};
	st.local.v2.u32 	[%rd3+32], {%r926, %r926};
	st.local.v2.u32 	[%rd3+40], {%r926, %r926};
	st.local.v2.u32 	[%rd3+48], {%r926, %r926};
$L__BB0_41:
	add.s64 	%rd128, %rd130, 36;
	ld.local.u32 	%r929, [%rd3+64];
	shl.b32 	%r930, %r929, 3;
	cvt.u64.u32 	%rd113, %r930;
	ld.local.u64 	%rd114, [%rd3+72];
	add.s64 	%rd115, %rd114, %rd113;
	ld.local.v2.b32 	{%r931, %r932}, [%rd3];
	bfe.u32 	%r933, %r932, 16, 8;
	cvt.u16.u32 	%rs145, %r933;
	bfe.u32 	%r934, %r932, 8, 8;
	bfe.u32 	%r935, %r932, 0, 8;
	bfe.u32 	%r936, %r931, 16, 8;
	cvt.u16.u32 	%rs146, %r936;
	bfe.u32 	%r937, %r931, 8, 8;
	bfe.u32 	%r938, %r931, 0, 8;
	shl.b32 	%r939, %r938, 24;
	shl.b32 	%r940, %r937, 16;
	and.b32  	%r941, %r940, 16711680;
	or.b32  	%r942, %r941, %r939;
	and.b16  	%rs147, %rs146, 255;
	mul.wide.u16 	%r943, %rs147, 256;
	or.b32  	%r944, %r942, %r943;
	bfe.u32 	%r945, %r931, 24, 8;
	or.b32  	%r1335, %r944, %r945;
	shl.b32 	%r946, %r935, 24;
	shl.b32 	%r947, %r934, 16;
	and.b32  	%r948, %r947, 16711680;
	or.b32  	%r949, %r948, %r946;
	and.b16  	%rs148, %rs145, 255;
	mul.wide.u16 	%r950, %rs148, 256;
	or.b32  	%r951, %r949, %r950;
	bfe.u32 	%r952, %r932, 24, 8;
	or.b32  	%r953, %r951, %r952;
	ld.local.v2.b32 	{%r954, %r955}, [%rd3+8];
	bfe.u32 	%r956, %r955, 16, 8;
	cvt.u16.u32 	%rs149, %r956;
	bfe.u32 	%r957, %r955, 8, 8;
	bfe.u32 	%r958, %r955, 0, 8;
	bfe.u32 	%r959, %r954, 16, 8;
	cvt.u16.u32 	%rs150, %r959;
	bfe.u32 	%r960, %r954, 8, 8;
	bfe.u32 	%r961, %r954, 0, 8;
	shl.b32 	%r962, %r961, 24;
	shl.b32 	%r963, %r960, 16;
	and.b32  	%r964, %r963, 16711680;
	or.b32  	%r965, %r964, %r962;
	and.b16  	%rs151, %rs150, 255;
	mul.wide.u16 	%r966, %rs151, 256;
	or.b32  	%r967, %r965, %r966;
	bfe.u32 	%r968, %r954, 24, 8;
	or.b32  	%r969, %r967, %r968;
	shl.b32 	%r970, %r958, 24;
	shl.b32 	%r971, %r957, 16;
	and.b32  	%r972, %r971, 16711680;
	or.b32  	%r973, %r972, %r970;
	and.b16  	%rs152, %rs149, 255;
	mul.wide.u16 	%r974, %rs152, 256;
	or.b32  	%r975, %r973, %r974;
	bfe.u32 	%r976, %r955, 24, 8;
	or.b32  	%r977, %r975, %r976;
	st.local.v4.u32 	[%rd130], {%r1335, %r953, %r969, %r977};
	ld.local.v2.b32 	{%r978, %r979}, [%rd3+16];
	bfe.u32 	%r980, %r979, 16, 8;
	cvt.u16.u32 	%rs153, %r980;
	bfe.u32 	%r981, %r979, 8, 8;
	bfe.u32 	%r982, %r979, 0, 8;
	bfe.u32 	%r983, %r978, 16, 8;
	cvt.u16.u32 	%rs154, %r983;
	bfe.u32 	%r984, %r978, 8, 8;
	bfe.u32 	%r985, %r978, 0, 8;
	shl.b32 	%r986, %r985, 24;
	shl.b32 	%r987, %r984, 16;
	and.b32  	%r988, %r987, 16711680;
	or.b32  	%r989, %r988, %r986;
	and.b16  	%rs155, %rs154, 255;
	mul.wide.u16 	%r990, %rs155, 256;
	or.b32  	%r991, %r989, %r990;
	bfe.u32 	%r992, %r978, 24, 8;
	or.b32  	%r993, %r991, %r992;
	shl.b32 	%r994, %r982, 24;
	shl.b32 	%r995, %r981, 16;
	and.b32  	%r996, %r995, 16711680;
	or.b32  	%r997, %r996, %r994;
	and.b16  	%rs156, %rs153, 255;
	mul.wide.u16 	%r998, %rs156, 256;
	or.b32  	%r999, %r997, %r998;
	bfe.u32 	%r1000, %r979, 24, 8;
	or.b32  	%r1001, %r999, %r1000;
	ld.local.v2.b32 	{%r1002, %r1003}, [%rd3+24];
	bfe.u32 	%r1004, %r1003, 16, 8;
	cvt.u16.u32 	%rs157, %r1004;
	bfe.u32 	%r1005, %r1003, 8, 8;
	bfe.u32 	%r1006, %r1003, 0, 8;
	bfe.u32 	%r1007, %r1002, 16, 8;
	cvt.u16.u32 	%rs158, %r1007;
	bfe.u32 	%r1008, %r1002, 8, 8;
	bfe.u32 	%r1009, %r1002, 0, 8;
	shl.b32 	%r1010, %r1009, 24;
	shl.b32 	%r1011, %r1008, 16;
	and.b32  	%r1012, %r1011, 16711680;
	or.b32  	%r1013, %r1012, %r1010;
	and.b16  	%rs159, %rs158, 255;
	mul.wide.u16 	%r1014, %rs159, 256;
	or.b32  	%r1015, %r1013, %r1014;
	bfe.u32 	%r1016, %r1002, 24, 8;
	or.b32  	%r1017, %r1015, %r1016;
	shl.b32 	%r1018, %r1006, 24;
	shl.b32 	%r1019, %r1005, 16;
	and.b32  	%r1020, %r1019, 16711680;
	or.b32  	%r1021, %r1020, %r1018;
	and.b16  	%rs160, %rs157, 255;
	mul.wide.u16 	%r1022, %rs160, 256;
	or.b32  	%r1023, %r1021, %r1022;
	bfe.u32 	%r1024, %r1003, 24, 8;
	or.b32  	%r1025, %r1023, %r1024;
	st.local.v4.u32 	[%rd130+16], {%r993, %r1001, %r1017, %r1025};
	ld.local.v2.b32 	{%r1026, %r1027}, [%rd3+32];
	bfe.u32 	%r1028, %r1027, 16, 8;
	cvt.u16.u32 	%rs161, %r1028;
	bfe.u32 	%r1029, %r1027, 8, 8;
	bfe.u32 	%r1030, %r1027, 0, 8;
	bfe.u32 	%r1031, %r1026, 16, 8;
	cvt.u16.u32 	%rs162, %r1031;
	bfe.u32 	%r1032, %r1026, 8, 8;
	bfe.u32 	%r1033, %r1026, 0, 8;
	shl.b32 	%r1034, %r1033, 24;
	shl.b32 	%r1035, %r1032, 16;
	and.b32  	%r1036, %r1035, 16711680;
	or.b32  	%r1037, %r1036, %r1034;
	and.b16  	%rs163, %rs162, 255;
	mul.wide.u16 	%r1038, %rs163, 256;
	or.b32  	%r1039, %r1037, %r1038;
	bfe.u32 	%r1040, %r1026, 24, 8;
	or.b32  	%r1041, %r1039, %r1040;
	shl.b32 	%r1042, %r1030, 24;
	shl.b32 	%r1043, %r1029, 16;
	and.b32  	%r1044, %r1043, 16711680;
	or.b32  	%r1045, %r1044, %r1042;
	and.b16  	%rs164, %rs161, 255;
	mul.wide.u16 	%r1046, %rs164, 256;
	or.b32  	%r1047, %r1045, %r1046;
	bfe.u32 	%r1048, %r1027, 24, 8;
	or.b32  	%r1049, %r1047, %r1048;
	ld.local.v2.b32 	{%r1050, %r1051}, [%rd3+40];
	bfe.u32 	%r1052, %r1051, 16, 8;
	cvt.u16.u32 	%rs165, %r1052;
	bfe.u32 	%r1053, %r1051, 8, 8;
	bfe.u32 	%r1054, %r1051, 0, 8;
	bfe.u32 	%r1055, %r1050, 16, 8;
	cvt.u16.u32 	%rs166, %r1055;
	bfe.u32 	%r1056, %r1050, 8, 8;
	bfe.u32 	%r1057, %r1050, 0, 8;
	shl.b32 	%r1058, %r1057, 24;
	shl.b32 	%r1059, %r1056, 16;
	and.b32  	%r1060, %r1059, 16711680;
	or.b32  	%r1061, %r1060, %r1058;
	and.b16  	%rs167, %rs166, 255;
	mul.wide.u16 	%r1062, %rs167, 256;
	or.b32  	%r1063, %r1061, %r1062;
	bfe.u32 	%r1064, %r1050, 24, 8;
	or.b32  	%r1065, %r1063, %r1064;
	shl.b32 	%r1066, %r1054, 24;
	shl.b32 	%r1067, %r1053, 16;
	and.b32  	%r1068, %r1067, 16711680;
	or.b32  	%r1069, %r1068, %r1066;
	and.b16  	%rs168, %rs165, 255;
	mul.wide.u16 	%r1070, %rs168, 256;
	or.b32  	%r1071, %r1069, %r1070;
	bfe.u32 	%r1072, %r1051, 24, 8;
	or.b32  	%r1073, %r1071, %r1072;
	st.local.v4.u32 	[%rd130+32], {%r1041, %r1049, %r1065, %r1073};
	ld.local.v2.b32 	{%r1074, %r1075}, [%rd3+48];
	bfe.u32 	%r1076, %r1075, 16, 8;
	cvt.u16.u32 	%rs169, %r1076;
	bfe.u32 	%r1077, %r1075, 8, 8;
	bfe.u32 	%r1078, %r1075, 0, 8;
	bfe.u32 	%r1079, %r1074, 16, 8;
	cvt.u16.u32 	%rs170, %r1079;
	bfe.u32 	%r1080, %r1074, 8, 8;
	bfe.u32 	%r1081, %r1074, 0, 8;
	shl.b32 	%r1082, %r1081, 24;
	shl.b32 	%r1083, %r1080, 16;
	and.b32  	%r1084, %r1083, 16711680;
	or.b32  	%r1085, %r1084, %r1082;
	and.b16  	%rs171, %rs170, 255;
	mul.wide.u16 	%r1086, %rs171, 256;
	or.b32  	%r1087, %r1085, %r1086;
	bfe.u32 	%r1088, %r1074, 24, 8;
	or.b32  	%r1333, %r1087, %r1088;
	shl.b32 	%r1089, %r1078, 24;
	shl.b32 	%r1090, %r1077, 16;
	and.b32  	%r1091, %r1090, 16711680;
	or.b32  	%r1092, %r1091, %r1089;
	and.b16  	%rs172, %rs169, 255;
	mul.wide.u16 	%r1093, %rs172, 256;
	or.b32  	%r1094, %r1092, %r1093;
	bfe.u32 	%r1095, %r1075, 24, 8;
	or.b32  	%r1096, %r1094, %r1095;
	{ .reg .b32 tmp; mov.b64 {tmp, %r1336}, %rd115; }
	cvt.u32.u64 	%r1334, %rd115;
	st.local.v4.u32 	[%rd130+48], {%r1333, %r1096, %r1336, %r1334};
	mov.b32 	%r1332, 0;
$L__BB0_42:
	shf.l.wrap.b32 	%r1097, %r1336, %r1336, 15;
	shf.l.wrap.b32 	%r1098, %r1336, %r1336, 13;
	xor.b32  	%r1099, %r1097, %r1098;
	shr.u32 	%r1100, %r1336, 10;
	xor.b32  	%r1101, %r1099, %r1100;
	ld.local.u32 	%r1102, [%rd128];
	add.s32 	%r1103, %r1101, %r1102;
	ld.local.u32 	%r1104, [%rd128+-32];
	shf.l.wrap.b32 	%r1105, %r1104, %r1104, 25;
	shf.l.wrap.b32 	%r1106, %r1104, %r1104, 14;
	xor.b32  	%r1107, %r1105, %r1106;
	shr.u32 	%r1108, %r1104, 3;
	xor.b32  	%r1109, %r1107, %r1108;
	add.s32 	%r1110, %r1103, %r1335;
	add.s32 	%r134, %r1110, %r1109;
	shf.l.wrap.b32 	%r1111, %r1334, %r1334, 15;
	shf.l.wrap.b32 	%r1112, %r1334, %r1334, 13;
	xor.b32  	%r1113, %r1111, %r1112;
	shr.u32 	%r1114, %r1334, 10;
	xor.b32  	%r1115, %r1113, %r1114;
	ld.local.v2.u32 	{%r1116, %r1117}, [%rd128+4];
	add.s32 	%r1118, %r1115, %r1116;
	ld.local.v2.u32 	{%r1119, %r1120}, [%rd128+-28];
	shf.l.wrap.b32 	%r1121, %r1119, %r1119, 25;
	shf.l.wrap.b32 	%r1122, %r1119, %r1119, 14;
	xor.b32  	%r1123, %r1121, %r1122;
	shr.u32 	%r1124, %r1119, 3;
	xor.b32  	%r1125, %r1123, %r1124;
	add.s32 	%r1126, %r1118, %r1104;
	add.s32 	%r1127, %r1126, %r1125;
	shf.l.wrap.b32 	%r1128, %r134, %r134, 15;
	shf.l.wrap.b32 	%r1129, %r134, %r134, 13;
	xor.b32  	%r1130, %r1128, %r1129;
	shr.u32 	%r1131, %r134, 10;
	xor.b32  	%r1132, %r1130, %r1131;
	add.s32 	%r1133, %r1132, %r1117;
	shf.l.wrap.b32 	%r1134, %r1120, %r1120, 25;
	shf.l.wrap.b32 	%r1135, %r1120, %r1120, 14;
	xor.b32  	%r1136, %r1134, %r1135;
	shr.u32 	%r1137, %r1120, 3;
	xor.b32  	%r1138, %r1136, %r1137;
	add.s32 	%r1139, %r1133, %r1119;
	add.s32 	%r1336, %r1139, %r1138;
	shf.l.wrap.b32 	%r1140, %r1127, %r1127, 15;
	shf.l.wrap.b32 	%r1141, %r1127, %r1127, 13;
	xor.b32  	%r1142, %r1140, %r1141;
	shr.u32 	%r1143, %r1127, 10;
	xor.b32  	%r1144, %r1142, %r1143;
	add.s32 	%r1145, %r1144, %r1333;
	ld.local.u32 	%r1335, [%rd128+-20];
	shf.l.wrap.b32 	%r1146, %r1335, %r1335, 25;
	shf.l.wrap.b32 	%r1147, %r1335, %r1335, 14;
	xor.b32  	%r1148, %r1146, %r1147;
	shr.u32 	%r1149, %r1335, 3;
	xor.b32  	%r1150, %r1148, %r1149;
	add.s32 	%r1151, %r1145, %r1120;
	add.s32 	%r1334, %r1151, %r1150;
	st.local.v4.u32 	[%rd128+28], {%r134, %r1127, %r1336, %r1334};
	add.s32 	%r1332, %r1332, 4;
	add.s64 	%rd128, %rd128, 16;
	setp.ne.s32 	%p26, %r1332, 48;
	mov.u32 	%r1333, %r134;
	@%p26 bra 	$L__BB0_42;
	ld.local.v2.u32 	{%r139, %r140}, [%rd3+104];
	ld.local.v2.u32 	{%r141, %r142}, [%rd3+96];
	ld.local.v2.u32 	{%r143, %r144}, [%rd3+88];
	ld.local.v2.u32 	{%r145, %r146}, [%rd3+80];
	mov.u64 	%rd117, k;
	add.s64 	%rd129, %rd117, 8;
	mov.b32 	%r1337, 0;
	mov.u32 	%r1338, %r145;
	mov.u32 	%r1339, %r146;
	mov.u32 	%r1340, %r143;
	mov.u32 	%r1341, %r144;
	mov.u32 	%r1342, %r141;
	mov.u32 	%r1343, %r142;
	mov.u32 	%r1344, %r139;
	mov.u32 	%r1345, %r140;
$L__BB0_44:
	shf.l.wrap.b32 	%r1153, %r1342, %r1342, 26;
	shf.l.wrap.b32 	%r1154, %r1342, %r1342, 21;
	xor.b32  	%r1155, %r1153, %r1154;
	shf.l.wrap.b32 	%r1156, %r1342, %r1342, 7;
	xor.b32  	%r1157, %r1155, %r1156;
	and.b32  	%r1158, %r1342, %r1343;
	not.b32 	%r1159, %r1342;
	and.b32  	%r1160, %r1344, %r1159;
	or.b32  	%r1161, %r1158, %r1160;
	ld.global.nc.u32 	%r1162, [%rd129+-8];
	ld.local.v4.u32 	{%r1163, %r1164, %r1165, %r1166}, [%rd130];
	add.s32 	%r1167, %r1161, %r1345;
	add.s32 	%r1168, %r1167, %r1157;
	add.s32 	%r1169, %r1168, %r1162;
	add.s32 	%r1170, %r1169, %r1163;
	shf.l.wrap.b32 	%r1171, %r1338, %r1338, 30;
	shf.l.wrap.b32 	%r1172, %r1338, %r1338, 19;
	xor.b32  	%r1173, %r1171, %r1172;
	shf.l.wrap.b32 	%r1174, %r1338, %r1338, 10;
	xor.b32  	%r1175, %r1173, %r1174;
	xor.b32  	%r1176, %r1339, %r1340;
	and.b32  	%r1177, %r1338, %r1176;
	and.b32  	%r1178, %r1339, %r1340;
	xor.b32  	%r1179, %r1177, %r1178;
	add.s32 	%r1180, %r1175, %r1179;
	add.s32 	%r1345, %r1170, %r1341;
	add.s32 	%r1341, %r1180, %r1170;
	shf.l.wrap.b32 	%r1181, %r1345, %r1345, 26;
	shf.l.wrap.b32 	%r1182, %r1345, %r1345, 21;
	xor.b32  	%r1183, %r1181, %r1182;
	shf.l.wrap.b32 	%r1184, %r1345, %r1345, 7;
	xor.b32  	%r1185, %r1183, %r1184;
	and.b32  	%r1186, %r1345, %r1342;
	not.b32 	%r1187, %r1345;
	and.b32  	%r1188, %r1343, %r1187;
	or.b32  	%r1189, %r1186, %r1188;
	ld.global.nc.u32 	%r1190, [%rd129+-4];
	add.s32 	%r1191, %r1189, %r1344;
	add.s32 	%r1192, %r1191, %r1185;
	add.s32 	%r1193, %r1192, %r1190;
	add.s32 	%r1194, %r1193, %r1164;
	shf.l.wrap.b32 	%r1195, %r1341, %r1341, 30;
	shf.l.wrap.b32 	%r1196, %r1341, %r1341, 19;
	xor.b32  	%r1197, %r1195, %r1196;
	shf.l.wrap.b32 	%r1198, %r1341, %r1341, 10;
	xor.b32  	%r1199, %r1197, %r1198;
	xor.b32  	%r1200, %r1338, %r1339;
	and.b32  	%r1201, %r1341, %r1200;
	and.b32  	%r1202, %r1338, %r1339;
	xor.b32  	%r1203, %r1201, %r1202;
	add.s32 	%r1204, %r1199, %r1203;
	add.s32 	%r1344, %r1194, %r1340;
	add.s32 	%r1340, %r1204, %r1194;
	shf.l.wrap.b32 	%r1205, %r1344, %r1344, 26;
	shf.l.wrap.b32 	%r1206, %r1344, %r1344, 21;
	xor.b32  	%r1207, %r1205, %r1206;
	shf.l.wrap.b32 	%r1208, %r1344, %r1344, 7;
	xor.b32  	%r1209, %r1207, %r1208;
	and.b32  	%r1210, %r1344, %r1345;
	not.b32 	%r1211, %r1344;
	and.b32  	%r1212, %r1342, %r1211;
	or.b32  	%r1213, %r1210, %r1212;
	ld.global.nc.u32 	%r1214, [%rd129];
	add.s32 	%r1215, %r1213, %r1343;
	add.s32 	%r1216, %r1215, %r1209;
	add.s32 	%r1217, %r1216, %r1214;
	add.s32 	%r1218, %r1217, %r1165;
	shf.l.wrap.b32 	%r1219, %r1340, %r1340, 30;
	shf.l.wrap.b32 	%r1220, %r1340, %r1340, 19;
	xor.b32  	%r1221, %r1219, %r1220;
	shf.l.wrap.b32 	%r1222, %r1340, %r1340, 10;
	xor.b32  	%r1223, %r1221, %r1222;
	xor.b32  	%r1224, %r1341, %r1338;
	and.b32  	%r1225, %r1340, %r1224;
	and.b32  	%r1226, %r1341, %r1338;
	xor.b32  	%r1227, %r1225, %r1226;
	add.s32 	%r1228, %r1223, %r1227;
	add.s32 	%r1343, %r1218, %r1339;
	add.s32 	%r1339, %r1228, %r1218;
	shf.l.wrap.b32 	%r1229, %r1343, %r1343, 26;
	shf.l.wrap.b32 	%r1230, %r1343, %r1343, 21;
	xor.b32  	%r1231, %r1229, %r1230;
	shf.l.wrap.b32 	%r1232, %r1343, %r1343, 7;
	xor.b32  	%r1233, %r1231, %r1232;
	and.b32  	%r1234, %r1343, %r1344;
	not.b32 	%r1235, %r1343;
	and.b32  	%r1236, %r1345, %r1235;
	or.b32  	%r1237, %r1234, %r1236;
	ld.global.nc.u32 	%r1238, [%rd129+4];
	add.s32 	%r1239, %r1237, %r1342;
	add.s32 	%r1240, %r1239, %r1233;
	add.s32 	%r1241, %r1240, %r1238;
	add.s32 	%r1242, %r1241, %r1166;
	shf.l.wrap.b32 	%r1243, %r1339, %r1339, 30;
	shf.l.wrap.b32 	%r1244, %r1339, %r1339, 19;
	xor.b32  	%r1245, %r1243, %r1244;
	shf.l.wrap.b32 	%r1246, %r1339, %r1339, 10;
	xor.b32  	%r1247, %r1245, %r1246;
	xor.b32  	%r1248, %r1340, %r1341;
	and.b32  	%r1249, %r1339, %r1248;
	and.b32  	%r1250, %r1340, %r1341;
	xor.b32  	%r1251, %r1249, %r1250;
	add.s32 	%r1252, %r1247, %r1251;
	add.s32 	%r1342, %r1242, %r1338;
	add.s32 	%r1338, %r1252, %r1242;
	add.s32 	%r1337, %r1337, 4;
	add.s64 	%rd130, %rd130, 16;
	add.s64 	%rd129, %rd129, 16;
	setp.ne.s32 	%p27, %r1337, 64;
	@%p27 bra 	$L__BB0_44;
	add.s32 	%r165, %r145, %r1338;
	add.s32 	%r1253, %r146, %r1339;
	add.s32 	%r1254, %r143, %r1340;
	add.s32 	%r1255, %r144, %r1341;
	add.s32 	%r1256, %r141, %r1342;
	add.s32 	%r1257, %r142, %r1343;
	add.s32 	%r1258, %r139, %r1344;
	add.s32 	%r1259, %r140, %r1345;
	shr.u32 	%r1260, %r165, 24;
	cvt.u16.u32 	%rs199, %r1260;
	shr.u32 	%r1261, %r1253, 24;
	cvt.u16.u32 	%rs2, %r1261;
	shr.u32 	%r1262, %r1254, 24;
	cvt.u16.u32 	%rs3, %r1262;
	shr.u32 	%r1263, %r1255, 24;
	cvt.u16.u32 	%rs4, %r1263;
	shr.u32 	%r1264, %r1256, 24;
	cvt.u16.u32 	%rs5, %r1264;
	shr.u32 	%r1265, %r1257, 24;
	cvt.u16.u32 	%rs6, %r1265;
	shr.u32 	%r1266, %r1258, 24;
	cvt.u16.u32 	%rs7, %r1266;
	shr.u32 	%r1267, %r1259, 24;
	cvt.u16.u32 	%rs8, %r1267;
	{ .reg .b16 tmp; mov.b32 {tmp, %rs9}, %r1253; }
	{ .reg .b16 tmp; mov.b32 {tmp, %rs10}, %r1254; }
	{ .reg .b16 tmp; mov.b32 {tmp, %rs11}, %r1255; }
	{ .reg .b16 tmp; mov.b32 {tmp, %rs12}, %r1256; }
	{ .reg .b16 tmp; mov.b32 {tmp, %rs13}, %r1257; }
	{ .reg .b16 tmp; mov.b32 {tmp, %rs14}, %r1258; }
	{ .reg .b16 tmp; mov.b32 {tmp, %rs15}, %r1259; }
	shr.u32 	%r1268, %r165, 8;
	cvt.u16.u32 	%rs16, %r1268;
	shr.u32 	%r1269, %r1253, 8;
	cvt.u16.u32 	%rs17, %r1269;
	shr.u32 	%r1270, %r1254, 8;
	cvt.u16.u32 	%rs18, %r1270;
	shr.u32 	%r1271, %r1255, 8;
	cvt.u16.u32 	%rs19, %r1271;
	shr.u32 	%r1272, %r1256, 8;
	cvt.u16.u32 	%rs20, %r1272;
	shr.u32 	%r1273, %r1257, 8;
	cvt.u16.u32 	%rs21, %r1273;
	shr.u32 	%r1274, %r1258, 8;
	cvt.u16.u32 	%rs22, %r1274;
	shr.u32 	%r1275, %r1259, 8;
	cvt.u16.u32 	%rs23, %r1275;
	cvt.u16.u32 	%rs24, %r165;
	cvt.u16.u32 	%rs25, %r1253;
	cvt.u16.u32 	%rs26, %r1254;
	cvt.u16.u32 	%rs27, %r1255;
	cvt.u16.u32 	%rs28, %r1256;
	cvt.u16.u32 	%rs29, %r1257;
	cvt.u16.u32 	%rs30, %r1258;
	cvt.u16.u32 	%rs31, %r1259;
	ld.global.u8 	%rs198, [KNOWN_HASH];
	setp.eq.s16 	%p28, %rs198, %rs199;
	@%p28 bra 	$L__BB0_47;
$L__BB0_46:
	and.b16  	%rs197, %rs199, 255;
	setp.eq.s16 	%p60, %rs197, %rs198;
	@%p60 bra 	$L__BB0_78;
	bra.uni 	$L__BB0_79;
$L__BB0_47:
	{ .reg .b16 tmp; mov.b32 {tmp, %rs199}, %r165; }
	and.b16  	%rs173, %rs199, 255;
	ld.global.u8 	%rs198, [KNOWN_HASH+1];
	setp.ne.s16 	%p29, %rs198, %rs173;
	@%p29 bra 	$L__BB0_46;
	ld.global.u8 	%rs198, [KNOWN_HASH+2];
	and.b16  	%rs174, %rs16, 255;
	setp.ne.s16 	%p30, %rs198, %rs174;
	mov.u16 	%rs199, %rs16;
	@%p30 bra 	$L__BB0_46;
	ld.global.u8 	%rs198, [KNOWN_HASH+3];
	and.b16  	%rs175, %rs24, 255;
	setp.ne.s16 	%p31, %rs198, %rs175;
	mov.u16 	%rs199, %rs24;
	@%p31 bra 	$L__BB0_46;
	ld.global.u8 	%rs198, [KNOWN_HASH+4];
	setp.ne.s16 	%p32, %rs198, %rs2;
	mov.u16 	%rs199, %rs2;
	@%p32 bra 	$L__BB0_46;
	ld.global.u8 	%rs198, [KNOWN_HASH+5];
	and.b16  	%rs176, %rs9, 255;
	setp.ne.s16 	%p33, %rs198, %rs176;
	mov.u16 	%rs199, %rs9;
	@%p33 bra 	$L__BB0_46;
	ld.global.u8 	%rs198, [KNOWN_HASH+6];
	and.b16  	%rs177, %rs17, 255;
	setp.ne.s16 	%p34, %rs198, %rs177;
	mov.u16 	%rs199, %rs17;
	@%p34 bra 	$L__BB0_46;
	ld.global.u8 	%rs198, [KNOWN_HASH+7];
	and.b16  	%rs178, %rs25, 255;
	setp.ne.s16 	%p35, %rs198, %rs178;
	mov.u16 	%rs199, %rs25;
	@%p35 bra 	$L__BB0_46;
	ld.global.u8 	%rs198, [KNOWN_HASH+8];
	setp.ne.s16 	%p36, %rs198, %rs3;
	mov.u16 	%rs199, %rs3;
	@%p36 bra 	$L__BB0_46;
	ld.global.u8 	%rs198, [KNOWN_HASH+9];
	and.b16  	%rs179, %rs10, 255;
	setp.ne.s16 	%p37, %rs198, %rs179;
	mov.u16 	%rs199, %rs10;
	@%p37 bra 	$L__BB0_46;
	ld.global.u8 	%rs198, [KNOWN_HASH+10];
	and.b16  	%rs180, %rs18, 255;
	setp.ne.s16 	%p38, %rs198, %rs180;
	mov.u16 	%rs199, %rs18;
	@%p38 bra 	$L__BB0_46;
	ld.global.u8 	%rs198, [KNOWN_HASH+11];
	and.b16  	%rs181, %rs26, 255;
	setp.ne.s16 	%p39, %rs198, %rs181;
	mov.u16 	%rs199, %rs26;
	@%p39 bra 	$L__BB0_46;
	ld.global.u8 	%rs198, [KNOWN_HASH+12];
	setp.ne.s16 	%p40, %rs198, %rs4;
	mov.u16 	%rs199, %rs4;
	@%p40 bra 	$L__BB0_46;
	ld.global.u8 	%rs198, [KNOWN_HASH+13];
	and.b16  	%rs182, %rs11, 255;
	setp.ne.s16 	%p41, %rs198, %rs182;
	mov.u16 	%rs199, %rs11;
	@%p41 bra 	$L__BB0_46;
	ld.global.u8 	%rs198, [KNOWN_HASH+14];
	and.b16  	%rs183, %rs19, 255;
	setp.ne.s16 	%p42, %rs198, %rs183;
	mov.u16 	%rs199, %rs19;
	@%p42 bra 	$L__BB0_46;
	ld.global.u8 	%rs198, [KNOWN_HASH+15];
	and.b16  	%rs184, %rs27, 255;
	setp.ne.s16 	%p43, %rs198, %rs184;
	mov.u16 	%rs199, %rs27;
	@%p43 bra 	$L__BB0_46;
	ld.global.u8 	%rs198, [KNOWN_HASH+16];
	setp.ne.s16 	%p44, %rs198, %rs5;
	mov.u16 	%rs199, %rs5;
	@%p44 bra 	$L__BB0_46;
	ld.global.u8 	%rs198, [KNOWN_HASH+17];
	and.b16  	%rs185, %rs12, 255;
	setp.ne.s16 	%p45, %rs198, %rs185;
	mov.u16 	%rs199, %rs12;
	@%p45 bra 	$L__BB0_46;
	ld.global.u8 	%rs198, [KNOWN_HASH+18];
	and.b16  	%rs186, %rs20, 255;
	setp.ne.s16 	%p46, %rs198, %rs186;
	mov.u16 	%rs199, %rs20;
	@%p46 bra 	$L__BB0_46;
	ld.global.u8 	%rs198, [KNOWN_HASH+19];
	and.b16  	%rs187, %rs28, 255;
	setp.ne.s16 	%p47, %rs198, %rs187;
	mov.u16 	%rs199, %rs28;
	@%p47 bra 	$L__BB0_46;
	ld.global.u8 	%rs198, [KNOWN_HASH+20];
	setp.ne.s16 	%p48, %rs198, %rs6;
	mov.u16 	%rs199, %rs6;
	@%p48 bra 	$L__BB0_46;
	ld.global.u8 	%rs198, [KNOWN_HASH+21];
	and.b16  	%rs188, %rs13, 255;
	setp.ne.s16 	%p49, %rs198, %rs188;
	mov.u16 	%rs199, %rs13;
	@%p49 bra 	$L__BB0_46;
	ld.global.u8 	%rs198, [KNOWN_HASH+22];
	and.b16  	%rs189, %rs21, 255;
	setp.ne.s16 	%p50, %rs198, %rs189;
	mov.u16 	%rs199, %rs21;
	@%p50 bra 	$L__BB0_46;
	ld.global.u8 	%rs198, [KNOWN_HASH+23];
	and.b16  	%rs190, %rs29, 255;
	setp.ne.s16 	%p51, %rs198, %rs190;
	mov.u16 	%rs199, %rs29;
	@%p51 bra 	$L__BB0_46;
	ld.global.u8 	%rs198, [KNOWN_HASH+24];
	setp.ne.s16 	%p52, %rs198, %rs7;
	mov.u16 	%rs199, %rs7;
	@%p52 bra 	$L__BB0_46;
	ld.global.u8 	%rs198, [KNOWN_HASH+25];
	and.b16  	%rs191, %rs14, 255;
	setp.ne.s16 	%p53, %rs198, %rs191;
	mov.u16 	%rs199, %rs14;
	@%p53 bra 	$L__BB0_46;
	ld.global.u8 	%rs198, [KNOWN_HASH+26];
	and.b16  	%rs192, %rs22, 255;
	setp.ne.s16 	%p54, %rs198, %rs192;
	mov.u16 	%rs199, %rs22;
	@%p54 bra 	$L__BB0_46;
	ld.global.u8 	%rs198, [KNOWN_HASH+27];
	and.b16  	%rs193, %rs30, 255;
	setp.ne.s16 	%p55, %rs198, %rs193;
	mov.u16 	%rs199, %rs30;
	@%p55 bra 	$L__BB0_46;
	ld.global.u8 	%rs198, [KNOWN_HASH+28];
	setp.ne.s16 	%p56, %rs198, %rs8;
	mov.u16 	%rs199, %rs8;
	@%p56 bra 	$L__BB0_46;
	ld.global.u8 	%rs198, [KNOWN_HASH+29];
	and.b16  	%rs194, %rs15, 255;
	setp.ne.s16 	%p57, %rs198, %rs194;
	mov.u16 	%rs199, %rs15;
	@%p57 bra 	$L__BB0_46;
	ld.global.u8 	%rs198, [KNOWN_HASH+30];
	and.b16  	%rs195, %rs23, 255;
	setp.ne.s16 	%p58, %rs198, %rs195;
	mov.u16 	%rs199, %rs23;
	@%p58 bra 	$L__BB0_46;
	ld.global.u8 	%rs198, [KNOWN_HASH+31];
	and.b16  	%rs196, %rs31, 255;
	setp.ne.s16 	%p59, %rs198, %rs196;
	mov.u16 	%rs199, %rs31;
	@%p59 bra 	$L__BB0_46;
$L__BB0_78:
	add.u64 	%rd118, %SP, 384;
	add.u64 	%rd119, %SPL, 384;
	mov.u32 	%r1276, %ctaid.z;
	and.b32  	%r1277, %r1276, 255;
	mov.u32 	%r1278, %ctaid.y;
	and.b32  	%r1279, %r1278, 255;
	mov.u32 	%r1280, %tid.x;
	and.b32  	%r1281, %r1280, 255;
	mov.b32 	%r1282, 112;
	mov.b32 	%r1283, 8;
	st.local.v4.u32 	[%rd119], {%r1283, %r1277, %r1282, %r1279};
	mov.b32 	%r1284, 0;
	mov.b32 	%r1285, 229;
	st.local.v4.u32 	[%rd119+16], {%r1285, %r1281, %r1284, %r1284};
	mov.u64 	%rd120, $str;
	cvta.global.u64 	%rd121, %rd120;
	{ // callseq 0, 0
	.param .b64 param0;
	st.param.b64 	[param0], %rd121;
	.param .b64 param1;
	st.param.b64 	[param1], %rd118;
	.param .b32 retval0;
	call.uni (retval0), 
	vprintf, 
	(
	param0, 
	param1
	);
	ld.param.b32 	%r1286, [retval0];
	} // callseq 0
$L__BB0_79:
	ret;

}


// ===== COMPILED SASS (sm_100) =====

	.target	sm_100

	.elftype	@"ET_EXEC"


//--------------------- .note.nv.tkinfo           --------------------------
	.section	.note.nv.tkinfo,"",@"SHT_NOTE"
	.sectionflags	@"SHF_NOTE_NV_TKINFO"
	.tkinfo
        /*0018*/ 	.word	0x00000002
        /*0030*/ 	.string	""
        /*0030*/ 	.string	"ptxas"
        /*0030*/ 	.string	"Cuda compilation tools, release 13.0, V13.0.88"
        /*0030*/ 	.string	"Build cuda_13.0.r13.0/compiler.36424714_0"
        /*0030*/ 	.string	"-arch sm_100 -m 64 "



//--------------------- .note.nv.cuinfo           --------------------------
	.section	.note.nv.cuinfo,"",@"SHT_NOTE"
	.sectionflags	@"SHF_NOTE_NV_CUINFO"
        /*0018*/ 	.short	0x0002
        /*001a*/ 	.short	0x0064
        /*001c*/ 	.short	0x0082
	.zero		2


//--------------------- .nv.info                  --------------------------
	.section	.nv.info,"",@"SHT_CUDA_INFO"
	.align	4


	//----- nvinfo : EIATTR_REGCOUNT
	.align		4
        /*0000*/ 	.byte	0x04, 0x2f
        /*0002*/ 	.short	(.L_13 - .L_12)
	.align		4
.L_12:
        /*0004*/ 	.word	index@(_Z5brutev)
        /*0008*/ 	.word	0x00000020


	//----- nvinfo : EIATTR_FRAME_SIZE
	.align		4
.L_13:
        /*000c*/ 	.byte	0x04, 0x11
        /*000e*/ 	.short	(.L_15 - .L_14)
	.align		4
.L_14:
        /*0010*/ 	.word	index@(_Z5brutev)
        /*0014*/ 	.word	0x000001a0


	//----- nvinfo : EIATTR_MIN_STACK_SIZE
	.align		4
.L_15:
        /*0018*/ 	.byte	0x04, 0x12
        /*001a*/ 	.short	(.L_17 - .L_16)
	.align		4
.L_16:
        /*001c*/ 	.word	index@(_Z5brutev)
        /*0020*/ 	.word	0x000001a0
.L_17:


//--------------------- .nv.compat                --------------------------
	.section	.nv.compat,"",@"SHT_CUDA_COMPAT_INFO"
	.align	4
        /*0000*/ 	.byte	0x02, 0x09, 0x00, 0x00, 0x02, 0x02, 0x01, 0x00, 0x02, 0x05, 0x05, 0x00, 0x03, 0x07, 0x01, 0x01
        /*0010*/ 	.byte	0x02, 0x03, 0x00, 0x00, 0x02, 0x06, 0x01, 0x00, 0x04, 0x0b, 0x08, 0x00, 0x09, 0x00, 0x00, 0x00
        /*0020*/ 	.byte	0x00, 0x00, 0x00, 0x00


//--------------------- .nv.info._Z5brutev        --------------------------
	.section	.nv.info._Z5brutev,"",@"SHT_CUDA_INFO"
	.sectionflags	@""
	.align	4


	//----- nvinfo : EIATTR_CUDA_API_VERSION
	.align		4
        /*0000*/ 	.byte	0x04, 0x37
        /*0002*/ 	.short	(.L_19 - .L_18)
.L_18:
        /*0004*/ 	.word	0x00000082


	//----- nvinfo : EIATTR_SPARSE_MMA_MASK
	.align		4
.L_19:
        /*0008*/ 	.byte	0x03, 0x50
        /*000a*/ 	.short	0x0000


	//----- nvinfo : EIATTR_MAXREG_COUNT
	.align		4
        /*000c*/ 	.byte	0x03, 0x1b
        /*000e*/ 	.short	0x00ff


	//----- nvinfo : EIATTR_EXTERNS
	.align		4
        /*0010*/ 	.byte	0x04, 0x0f
        /*0012*/ 	.short	(.L_21 - .L_20)


	//   ....[0]....
	.align		4
.L_20:
        /*0014*/ 	.word	index@(vprintf)


	//----- nvinfo : EIATTR_MERCURY_ISA_VERSION
	.align		4
.L_21:
        /*0018*/ 	.byte	0x03, 0x5f
        /*001a*/ 	.short	0x0101


	//----- nvinfo : EIATTR_VRC_CTA_INIT_COUNT
	.align		4
        /*001c*/ 	.byte	0x02, 0x4a
	.zero		1
	.zero		1


	//----- nvinfo : EIATTR_SYSCALL_OFFSETS
	.align		4
        /*0020*/ 	.byte	0x04, 0x46
        /*0022*/ 	.short	(.L_23 - .L_22)


	//   ....[0]....
.L_22:
        /*0024*/ 	.word	0x00006c60


	//----- nvinfo : EIATTR_EXIT_INSTR_OFFSETS
	.align		4
.L_23:
        /*0028*/ 	.byte	0x04, 0x1c
        /*002a*/ 	.short	(.L_25 - .L_24)


	//   ....[0]....
.L_24:
        /*002c*/ 	.word	0x00006af0


	//   ....[1]....
        /*0030*/ 	.word	0x00006c70


	//----- nvinfo : EIATTR_CRS_STACK_SIZE
	.align		4
.L_25:
        /*0034*/ 	.byte	0x04, 0x1e
        /*0036*/ 	.short	(.L_27 - .L_26)
.L_26:
        /*0038*/ 	.word	0x00000000


	//----- nvinfo : EIATTR_SW_WAR
	.align		4
.L_27:
        /*003c*/ 	.byte	0x04, 0x36
        /*003e*/ 	.short	(.L_29 - .L_28)
.L_28:
        /*0040*/ 	.word	0x00000008
.L_29:


//--------------------- .nv.callgraph             --------------------------
	.section	.nv.callgraph,"",@"SHT_CUDA_CALLGRAPH"
	.align	4
	.sectionentsize	8
	.align		4
        /*0000*/ 	.word	0x00000000
	.align		4
        /*0004*/ 	.word	0xffffffff
	.align		4
        /*0008*/ 	.word	index@(_Z5brutev)
	.align		4
        /*000c*/ 	.word	index@(vprintf)
	.align		4
        /*0010*/ 	.word	0x00000000
	.align		4
        /*0014*/ 	.word	0xfffffffe
	.align		4
        /*0018*/ 	.word	0x00000000
	.align		4
        /*001c*/ 	.word	0xfffffffd
	.align		4
        /*0020*/ 	.word	0x00000000
	.align		4
        /*0024*/ 	.word	0xfffffffc


//--------------------- .nv.constant4             --------------------------
	.section	.nv.constant4,"a",@progbits
	.align	8
	.align		8
.nv.constant4:
        /*0000*/ 	.dword	vprintf
	.align		8
        /*0008*/ 	.dword	precalc_xorwow_matrix
	.align		8
        /*0010*/ 	.dword	precalc_xorwow_offset_matrix
	.align		8
        /*0018*/ 	.dword	mrg32k3aM1
	.align		8
        /*0020*/ 	.dword	mrg32k3aM2
	.align		8
        /*0028*/ 	.dword	mrg32k3aM1SubSeq
	.align		8
        /*0030*/ 	.dword	mrg32k3aM2SubSeq
	.align		8
        /*0038*/ 	.dword	mrg32k3aM1Seq
	.align		8
        /*0040*/ 	.dword	mrg32k3aM2Seq
	.align		8
        /*0048*/ 	.dword	KNOWN_HASH
	.align		8
        /*0050*/ 	.dword	k
	.align		8
        /*0058*/ 	.dword	$str


//--------------------- .nv.constant3             --------------------------
	.section	.nv.constant3,"a",@progbits
	.align	8
.nv.constant3:
	.type		__cr_lgamma_table,@object
	.size		__cr_lgamma_table,(.L_8 - __cr_lgamma_table)
__cr_lgamma_table:
        /*0000*/ 	.byte	0x00, 0x00, 0x00, 0x00, 0x00, 0x00, 0x00, 0x00, 0x00, 0x00, 0x00, 0x00, 0x00, 0x00, 0x00, 0x00
        /*0010*/ 	.byte	0xef, 0x39, 0xfa, 0xfe, 0x42, 0x2e, 0xe6, 0x3f, 0x02, 0x20, 0x2a, 0xfa, 0x0b, 0xab, 0xfc, 0x3f
        /*0020*/ 	.byte	0xf9, 0x2c, 0x92, 0x7c, 0xa7, 0x6c, 0x09, 0x40, 0xc9, 0x79, 0x44, 0x3c, 0x64, 0x26, 0x13, 0x40
        /*0030*/ 	.byte	0xca, 0x01, 0xcf, 0x3a, 0x27, 0x51, 0x1a, 0x40, 0x30, 0xcc, 0x2d, 0xf3, 0xe1, 0x0c, 0x21, 0x40
        /*0040*/ 	.byte	0x0d, 0xb7, 0xfc, 0x82, 0x8e, 0x35, 0x25, 0x40
.L_8:


//--------------------- .text._Z5brutev           --------------------------
	.section	.text._Z5brutev,"ax",@progbits
	.align	128
        .global         _Z5brutev
        .type           _Z5brutev,@function
        .size           _Z5brutev,(.L_x_36 - _Z5brutev)
        .other          _Z5brutev,@"STO_CUDA_ENTRY STV_DEFAULT"
_Z5brutev:
.text._Z5brutev:
[----:B------:R-:W0:Y:S01]  /*0000*/  LDC R1, c[0x0][0x37c] ;  /* 0x0000df00ff017b82 */ /* 0x000e220000000800 */
[----:B------:R-:W1:Y:S07]  /*0010*/  S2R R4, SR_TID.X ;  /* 0x0000000000047919 */ /* 0x000e6e0000002100 */
[----:B------:R-:W2:Y:S01]  /*0020*/  S2UR UR5, SR_CTAID.Y ;  /* 0x00000000000579c3 */ /* 0x000ea20000002600 */
[----:B------:R-:W-:Y:S01]  /*0030*/  IMAD.MOV.U32 R7, RZ, RZ, 0x3340 ;  /* 0x00003340ff077424 */ /* 0x000fe200078e00ff */
[----:B------:R-:W-:Y:S01]  /*0040*/  UMOV UR6, 0xfff0 ;  /* 0x0000fff000067882 */ /* 0x000fe20000000000 */
[----:B------:R-:W-:Y:S01]  /*0050*/  IMAD.MOV.U32 R0, RZ, RZ, 0xffff ;  /* 0x0000ffffff007424 */ /* 0x000fe200078e00ff */
[----:B------:R-:W3:Y:S01]  /*0060*/  LDCU UR8, c[0x0][0x2fc] ;  /* 0x00005f80ff0877ac */ /* 0x000ee20008000800 */
[----:B------:R-:W-:-:S02]  /*0070*/  IMAD.MOV.U32 R2, RZ, RZ, 0x4a ;  /* 0x0000004aff027424 */ /* 0x000fc400078e00ff */
[----:B------:R-:W-:Y:S01]  /*0080*/  IMAD.U32 R8, RZ, RZ, UR6 ;  /* 0x00000006ff087e24 */ /* 0x000fe2000f8e00ff */
[----:B------:R-:W4:Y:S01]  /*0090*/  S2UR UR4, SR_CTAID.Z ;  /* 0x00000000000479c3 */ /* 0x000f220000002700 */
[-C--:B------:R-:W-:Y:S01]  /*00a0*/  PRMT R3, R0, R7.reuse, 0xfff7 ;  /* 0x0000fff700037416 */ /* 0x080fe20000000007 */
[----:B0-----:R-:W-:Y:S01]  /*00b0*/  VIADD R1, R1, 0xfffffe60 ;  /* 0xfffffe6001017836 */ /* 0x001fe20000000000 */
[----:B------:R-:W-:Y:S01]  /*00c0*/  PRMT R0, R2, R7, 0xffea ;  /* 0x0000ffea02007416 */ /* 0x000fe20000000007 */
[----:B------:R-:W-:Y:S01]  /*00d0*/  IMAD.MOV.U32 R9, RZ, RZ, -0x4498517b ;  /* 0xbb67ae85ff097424 */ /* 0x000fe200078e00ff */
[----:B------:R-:W0:Y:S01]  /*00e0*/  LDCU.64 UR6, c[0x0][0x358] ;  /* 0x00006b00ff0677ac */ /* 0x000e220008000a00 */
[----:B------:R-:W-:Y:S01]  /*00f0*/  IMAD.MOV.U32 R10, RZ, RZ, 0x3c6ef372 ;  /* 0x3c6ef372ff0a7424 */ /* 0x000fe200078e00ff */
[----:B------:R0:W-:Y:S01]  /*0100*/  STL [R1+0x150], RZ ;  /* 0x000150ff01007387 */ /* 0x0001e20000100800 */
[----:B------:R-:W-:Y:S02]  /*0110*/  IMAD.MOV.U32 R11, RZ, RZ, -0x5ab00ac6 ;  /* 0xa54ff53aff0b7424 */ /* 0x000fe400078e00ff */
[----:B------:R-:W-:Y:S01]  /*0120*/  IMAD.MOV.U32 R20, RZ, RZ, 0x510e527f ;  /* 0x510e527fff147424 */ /* 0x000fe200078e00ff */
[----:B------:R0:W-:Y:S01]  /*0130*/  STL.64 [R1+0x158], RZ ;  /* 0x000158ff01007387 */ /* 0x0001e20000100a00 */
[----:B------:R-:W-:-:S02]  /*0140*/  IMAD.MOV.U32 R21, RZ, RZ, -0x64fa9774 ;  /* 0x9b05688cff157424 */ /* 0x000fc400078e00ff */
[----:B------:R-:W-:Y:S02]  /*0150*/  IMAD.MOV.U32 R22, RZ, RZ, 0x1f83d9ab ;  /* 0x1f83d9abff167424 */ /* 0x000fe400078e00ff */
[----:B--2---:R-:W-:Y:S02]  /*0160*/  IMAD.U32 R6, RZ, RZ, UR5 ;  /* 0x00000005ff067e24 */ /* 0x004fe4000f8e00ff */
[----:B------:R-:W-:Y:S02]  /*0170*/  IMAD.MOV.U32 R23, RZ, RZ, 0x5be0cd19 ;  /* 0x5be0cd19ff177424 */ /* 0x000fe400078e00ff */
[----:B------:R-:W-:Y:S01]  /*0180*/  IMAD.MOV.U32 R12, RZ, RZ, RZ ;  /* 0x000000ffff0c7224 */ /* 0x000fe200078e00ff */
[-C--:B------:R-:W-:Y:S01]  /*0190*/  PRMT R6, R6, R7.reuse, 0xfffe ;  /* 0x0000fffe06067416 */ /* 0x080fe20000000007 */
[----:B------:R-:W-:Y:S01]  /*01a0*/  IMAD.MOV.U32 R16, RZ, RZ, RZ ;  /* 0x000000ffff107224 */ /* 0x000fe200078e00ff */
[----:B-1----:R-:W-:Y:S01]  /*01b0*/  PRMT R4, R4, R7, 0x46 ;  /* 0x0000004604047416 */ /* 0x002fe20000000007 */
[----:B----4-:R-:W-:Y:S01]  /*01c0*/  IMAD.U32 R2, RZ, RZ, UR4 ;  /* 0x00000004ff027e24 */ /* 0x010fe2000f8e00ff */
[----:B------:R-:W-:Y:S01]  /*01d0*/  PRMT R6, R3, 0x5410, R6 ;  /* 0x0000541003067816 */ /* 0x000fe20000000006 */
[----:B------:R1:W-:Y:S01]  /*01e0*/  STL.128 [R1+0x170], R20 ;  /* 0x0001701401007387 */ /* 0x0003e20000100c00 */
[----:B------:R-:W-:-:S02]  /*01f0*/  VIADD R3, R1, 0x110 ;  /* 0x0000011001037836 */ /* 0x000fc40000000000 */
[-C--:B------:R-:W-:Y:S01]  /*0200*/  PRMT R5, R2, R7.reuse, 0xa ;  /* 0x0000000a02057416 */ /* 0x080fe20000000007 */
[----:B------:R-:W-:Y:S01]  /*0210*/  VIADD R2, R1, 0x24 ;  /* 0x0000002401027836 */ /* 0x000fe20000000000 */
[----:B------:R-:W-:Y:S01]  /*0220*/  PRMT R7, R8, R7, 0xff8f ;  /* 0x0000ff8f08077416 */ /* 0x000fe20000000007 */
[----:B------:R-:W-:Y:S01]  /*0230*/  IMAD.MOV.U32 R8, RZ, RZ, 0x6a09e667 ;  /* 0x6a09e667ff087424 */ /* 0x000fe200078e00ff */
[----:B------:R-:W-:Y:S01]  /*0240*/  PRMT R5, R0, 0x5410, R5 ;  /* 0x0000541000057816 */ /* 0x000fe20000000005 */
[----:B------:R-:W-:Y:S01]  /*0250*/  IMAD.MOV.U32 R0, RZ, RZ, R1 ;  /* 0x000000ffff007224 */ /* 0x000fe200078e0001 */
[----:B------:R-:W-:Y:S01]  /*0260*/  PRMT R4, R7, 0x5410, R4 ;  /* 0x0000541007047816 */ /* 0x000fe20000000004 */
[----:B------:R-:W-:Y:S01]  /*0270*/  IMAD.MOV.U32 R7, RZ, RZ, -0x40ff181f ;  /* 0xbf00e7e1ff077424 */ /* 0x000fe200078e00ff */
[----:B------:R1:W-:Y:S04]  /*0280*/  STL.128 [R1+0x160], R8 ;  /* 0x0001600801007387 */ /* 0x0003e80000100c00 */
[----:B0--3--:R1:W-:Y:S02]  /*0290*/  STL.128 [R1+0x100], R4 ;  /* 0x0001000401007387 */ /* 0x0093e40000100c00 */
.L_x_4:
[----:B01----:R-:W-:-:S06]  /*02a0*/  IMAD.IADD R4, R1, 0x1, R16 ;  /* 0x0000000101047824 */ /* 0x003fcc00078e0210 */
[----:B------:R-:W2:Y:S01]  /*02b0*/  LDL.U8 R4, [R4+0x100] ;  /* 0x0001000004047983 */ /* 0x000ea20000100000 */
[----:B------:R-:W-:-:S05]  /*02c0*/  IMAD.IADD R5, R1, 0x1, R12 ;  /* 0x0000000101057824 */ /* 0x000fca00078e020c */
[----:B--2---:R0:W-:Y:S04]  /*02d0*/  STL.U8 [R5+0x110], R4 ;  /* 0x0001100405007387 */ /* 0x0041e80000100000 */
[----:B------:R-:W2:Y:S01]  /*02e0*/  LDL R12, [R1+0x150] ;  /* 0x00015000010c7983 */ /* 0x000ea20000100800 */
[----:B------:R-:W-:Y:S01]  /*02f0*/  VIADD R16, R16, 0x1 ;  /* 0x0000000110107836 */ /* 0x000fe20000000000 */
[----:B------:R-:W-:Y:S04]  /*0300*/  BSSY.RECONVERGENT B0, `(.L_x_0) ;  /* 0x00001ba000007945 */ /* 0x000fe80003800200 */
[----:B------:R-:W-:Y:S01]  /*0310*/  ISETP.NE.AND P0, PT, R16, 0x10, PT ;  /* 0x000000101000780c */ /* 0x000fe20003f05270 */
[----:B--2---:R-:W-:-:S05]  /*0320*/  VIADD R12, R12, 0x1 ;  /* 0x000000010c0c7836 */ /* 0x004fca0000000000 */
[----:B------:R0:W-:Y:S01]  /*0330*/  STL [R1+0x150], R12 ;  /* 0x0001500c01007387 */ /* 0x0001e20000100800 */
[----:B------:R-:W-:-:S13]  /*0340*/  ISETP.NE.AND P1, PT, R12, 0x40, PT ;  /* 0x000000400c00780c */ /* 0x000fda0003f25270 */
[----:B0-----:R-:W-:Y:S05]  /*0350*/  @P1 BRA `(.L_x_1) ;  /* 0x0000001800d01947 */ /* 0x001fea0003800000 */
[----:B------:R-:W2:Y:S02]  /*0360*/  LDL.128 R4, [R1+0x110] ;  /* 0x0001100001047983 */ /* 0x000ea40000100c00 */
[----:B--2---:R-:W-:Y:S02]  /*0370*/  PRMT R14, R4, 0x7771, RZ ;  /* 0x00007771040e7816 */ /* 0x004fe400000000ff */
[----:B------:R-:W-:Y:S02]  /*0380*/  PRMT R13, R5, 0x7771, RZ ;  /* 0x00007771050d7816 */ /* 0x000fe400000000ff */
[----:B------:R-:W-:Y:S01]  /*0390*/  PRMT R15, R6, 0x7771, RZ ;  /* 0x00007771060f7816 */ /* 0x000fe200000000ff */
[----:B------:R-:W-:Y:S01]  /*03a0*/  IMAD.U32 R14, R14, 0x10000, RZ ;  /* 0x000100000e0e7824 */ /* 0x000fe200078e00ff */
[----:B------:R-:W-:Y:S01]  /*03b0*/  PRMT R21, R7, 0x7771, RZ ;  /* 0x0000777107157816 */ /* 0x000fe200000000ff */
[----:B------:R-:W-:Y:S01]  /*03c0*/  IMAD.U32 R20, R13, 0x10000, RZ ;  /* 0x000100000d147824 */ /* 0x000fe200078e00ff */
[----:B------:R-:W-:Y:S01]  /*03d0*/  PRMT R12, R4, 0x7770, RZ ;  /* 0x00007770040c7816 */ /* 0x000fe200000000ff */
[----:B------:R-:W-:Y:S01]  /*03e0*/  IMAD.U32 R15, R15, 0x10000, RZ ;  /* 0x000100000f0f7824 */ /* 0x000fe200078e00ff */
[----:B------:R-:W-:Y:S01]  /*03f0*/  LOP3.LUT R13, R14, 0xff0000, RZ, 0xc0, !PT ;  /* 0x00ff00000e0d7812 */ /* 0x000fe200078ec0ff */
[----:B------:R-:W-:Y:S01]  /*0400*/  IMAD.U32 R21, R21, 0x10000, RZ ;  /* 0x0001000015157824 */ /* 0x000fe200078e00ff */
[----:B------:R-:W-:-:S02]  /*0410*/  PRMT R9, R4, 0x7772, RZ ;  /* 0x0000777204097816 */ /* 0x000fc400000000ff */
[C---:B------:R-:W-:Y:S01]  /*0420*/  PRMT R11, R5.reuse, 0x7770, RZ ;  /* 0x00007770050b7816 */ /* 0x040fe200000000ff */
[----:B------:R-:W-:Y:S01]  /*0430*/  IMAD R13, R12, 0x1000000, R13 ;  /* 0x010000000c0d7824 */ /* 0x000fe200078e020d */
[----:B------:R-:W-:Y:S01]  /*0440*/  PRMT R8, R5, 0x7772, RZ ;  /* 0x0000777205087816 */ /* 0x000fe200000000ff */
[----:B------:R-:W-:Y:S01]  /*0450*/  IMAD.SHL.U32 R9, R9, 0x100, RZ ;  /* 0x0000010009097824 */ /* 0x000fe200078e00ff */
[C---:B------:R-:W-:Y:S02]  /*0460*/  PRMT R10, R6.reuse, 0x7770, RZ ;  /* 0x00007770060a7816 */ /* 0x040fe400000000ff */
[----:B------:R-:W-:Y:S01]  /*0470*/  PRMT R17, R6, 0x7772, RZ ;  /* 0x0000777206117816 */ /* 0x000fe200000000ff */
[----:B------:R-:W-:Y:S01]  /*0480*/  IMAD.SHL.U32 R8, R8, 0x100, RZ ;  /* 0x0000010008087824 */ /* 0x000fe200078e00ff */
[C---:B------:R-:W-:Y:S02]  /*0490*/  PRMT R19, R7.reuse, 0x7770, RZ ;  /* 0x0000777007137816 */ /* 0x040fe400000000ff */
[----:B------:R-:W-:Y:S01]  /*04a0*/  PRMT R18, R7, 0x7772, RZ ;  /* 0x0000777207127816 */ /* 0x000fe200000000ff */
[----:B------:R-:W-:Y:S01]  /*04b0*/  IMAD.SHL.U32 R17, R17, 0x100, RZ ;  /* 0x0000010011117824 */ /* 0x000fe200078e00ff */
[----:B------:R-:W-:-:S02]  /*04c0*/  LOP3.LUT R20, R20, 0xff0000, RZ, 0xc0, !PT ;  /* 0x00ff000014147812 */ /* 0x000fc400078ec0ff */
[----:B------:R-:W-:Y:S01]  /*04d0*/  LOP3.LUT R15, R15, 0xff0000, RZ, 0xc0, !PT ;  /* 0x00ff00000f0f7812 */ /* 0x000fe200078ec0ff */
[----:B------:R-:W-:Y:S01]  /*04e0*/  IMAD.SHL.U32 R18, R18, 0x100, RZ ;  /* 0x0000010012127824 */ /* 0x000fe200078e00ff */
[----:B------:R-:W-:Y:S01]  /*04f0*/  LOP3.LUT R14, R21, 0xff0000, RZ, 0xc0, !PT ;  /* 0x00ff0000150e7812 */ /* 0x000fe200078ec0ff */
[----:B------:R-:W-:Y:S01]  /*0500*/  IMAD R20, R11, 0x1000000, R20 ;  /* 0x010000000b147824 */ /* 0x000fe200078e0214 */
[----:B------:R-:W-:Y:S01]  /*0510*/  PRMT R4, R4, 0x7773, RZ ;  /* 0x0000777304047816 */ /* 0x000fe200000000ff */
[----:B------:R-:W-:Y:S01]  /*0520*/  IMAD R15, R10, 0x1000000, R15 ;  /* 0x010000000a0f7824 */ /* 0x000fe200078e020f */
[----:B------:R-:W-:Y:S01]  /*0530*/  PRMT R5, R5, 0x7773, RZ ;  /* 0x0000777305057816 */ /* 0x000fe200000000ff */
[----:B------:R-:W-:Y:S01]  /*0540*/  IMAD R14, R19, 0x1000000, R14 ;  /* 0x01000000130e7824 */ /* 0x000fe200078e020e */
[----:B------:R-:W-:Y:S02]  /*0550*/  PRMT R6, R6, 0x7773, RZ ;  /* 0x0000777306067816 */ /* 0x000fe400000000ff */
[----:B------:R-:W-:-:S02]  /*0560*/  PRMT R7, R7, 0x7773, RZ ;  /* 0x0000777307077816 */ /* 0x000fc400000000ff */
[----:B------:R-:W-:Y:S02]  /*0570*/  LOP3.LUT R4, R4, R13, R9, 0xfe, !PT ;  /* 0x0000000d04047212 */ /* 0x000fe400078efe09 */
[----:B------:R-:W-:Y:S02]  /*0580*/  LOP3.LUT R5, R5, R20, R8, 0xfe, !PT ;  /* 0x0000001405057212 */ /* 0x000fe400078efe08 */
[----:B------:R-:W-:Y:S02]  /*0590*/  LOP3.LUT R6, R6, R15, R17, 0xfe, !PT ;  /* 0x0000000f06067212 */ /* 0x000fe400078efe11 */
[----:B------:R-:W-:-:S05]  /*05a0*/  LOP3.LUT R7, R7, R14, R18, 0xfe, !PT ;  /* 0x0000000e07077212 */ /* 0x000fca00078efe12 */
[----:B------:R0:W-:Y:S04]  /*05b0*/  STL.128 [R0], R4 ;  /* 0x0000000400007387 */ /* 0x0001e80000100c00 */
        /* <DEDUP_REMOVED lines=12> */
[----:B------:R-:W-:Y:S01]  /*0680*/  PRMT R13, R8, 0x7773, RZ ;  /* 0x00007773080d7816 */ /* 0x000fe200000000ff */
[----:B------:R-:W-:Y:S01]  /*0690*/  IMAD R18, R15, 0x1000000, R18 ;  /* 0x010000000f127824 */ /* 0x000fe200078e0212 */
[----:B0-----:R-:W-:Y:S01]  /*06a0*/  PRMT R5, R10, 0x7770, RZ ;  /* 0x000077700a057816 */ /* 0x001fe200000000ff */
[----:B------:R-:W-:Y:S01]  /*06b0*/  IMAD.SHL.U32 R12, R12, 0x100, RZ ;  /* 0x000001000c0c7824 */ /* 0x000fe200078e00ff */
[----:B------:R-:W-:Y:S02]  /*06c0*/  LOP3.LUT R22, R19, 0xff0000, RZ, 0xc0, !PT ;  /* 0x00ff000013167812 */ /* 0x000fe400078ec0ff */
[C---:B------:R-:W-:Y:S02]  /*06d0*/  PRMT R14, R9.reuse, 0x7770, RZ ;  /* 0x00007770090e7816 */ /* 0x040fe400000000ff */
[----:B------:R-:W-:Y:S01]  /*06e0*/  PRMT R8, R9, 0x7772, RZ ;  /* 0x0000777209087816 */ /* 0x000fe200000000ff */
[----:B------:R-:W-:Y:S01]  /*06f0*/  IMAD R15, R5, 0x1000000, R22 ;  /* 0x01000000050f7824 */ /* 0x000fe200078e0216 */
[----:B------:R-:W-:-:S02]  /*0700*/  PRMT R6, R10, 0x7772, RZ ;  /* 0x000077720a067816 */ /* 0x000fc400000000ff */
[C---:B------:R-:W-:Y:S01]  /*0710*/  PRMT R20, R11.reuse, 0x7770, RZ ;  /* 0x000077700b147816 */ /* 0x040fe200000000ff */
[----:B------:R-:W-:Y:S01]  /*0720*/  IMAD.SHL.U32 R5, R8, 0x100, RZ ;  /* 0x0000010008057824 */ /* 0x000fe200078e00ff */
[----:B------:R-:W-:Y:S01]  /*0730*/  PRMT R7, R11, 0x7772, RZ ;  /* 0x000077720b077816 */ /* 0x000fe200000000ff */
[----:B------:R-:W-:Y:S01]  /*0740*/  IMAD.SHL.U32 R6, R6, 0x100, RZ ;  /* 0x0000010006067824 */ /* 0x000fe200078e00ff */
[----:B------:R-:W-:Y:S02]  /*0750*/  LOP3.LUT R17, R17, 0xff0000, RZ, 0xc0, !PT ;  /* 0x00ff000011117812 */ /* 0x000fe400078ec0ff */
[----:B------:R-:W-:Y:S01]  /*0760*/  LOP3.LUT R21, R21, 0xff0000, RZ, 0xc0, !PT ;  /* 0x00ff000015157812 */ /* 0x000fe200078ec0ff */
[----:B------:R-:W-:Y:S01]  /*0770*/  IMAD.SHL.U32 R7, R7, 0x100, RZ ;  /* 0x0000010007077824 */ /* 0x000fe200078e00ff */
[----:B------:R-:W-:Y:S01]  /*0780*/  PRMT R9, R9, 0x7773, RZ ;  /* 0x0000777309097816 */ /* 0x000fe200000000ff */
[----:B------:R-:W-:Y:S01]  /*0790*/  IMAD R14, R14, 0x1000000, R17 ;  /* 0x010000000e0e7824 */ /* 0x000fe200078e0211 */
[----:B------:R-:W-:Y:S01]  /*07a0*/  PRMT R10, R10, 0x7773, RZ ;  /* 0x000077730a0a7816 */ /* 0x000fe200000000ff */
[----:B------:R-:W-:Y:S01]  /*07b0*/  IMAD R20, R20, 0x1000000, R21 ;  /* 0x0100000014147824 */ /* 0x000fe200078e0215 */
[----:B------:R-:W-:-:S02]  /*07c0*/  PRMT R11, R11, 0x7773, RZ ;  /* 0x000077730b0b7816 */ /* 0x000fc400000000ff */
[----:B------:R-:W-:Y:S02]  /*07d0*/  LOP3.LUT R8, R13, R18, R12, 0xfe, !PT ;  /* 0x000000120d087212 */ /* 0x000fe400078efe0c */
[----:B------:R-:W-:Y:S02]  /*07e0*/  LOP3.LUT R9, R9, R14, R5, 0xfe, !PT ;  /* 0x0000000e09097212 */ /* 0x000fe400078efe05 */
[----:B------:R-:W-:Y:S02]  /*07f0*/  LOP3.LUT R10, R10, R15, R6, 0xfe, !PT ;  /* 0x0000000f0a0a7212 */ /* 0x000fe400078efe06 */
[----:B------:R-:W-:-:S05]  /*0800*/  LOP3.LUT R11, R11, R20, R7, 0xfe, !PT ;  /* 0x000000140b0b7212 */ /* 0x000fca00078efe07 */
[----:B------:R0:W-:Y:S04]  /*0810*/  STL.128 [R0+0x10], R8 ;  /* 0x0000100800007387 */ /* 0x0001e80000100c00 */
[----:B------:R-:W2:Y:S02]  /*0820*/  LDL.128 R12, [R1+0x130] ;  /* 0x00013000010c7983 */ /* 0x000ea40000100c00 */
[----:B--2---:R-:W-:Y:S02]  /*0830*/  PRMT R20, R12, 0x7771, RZ ;  /* 0x000077710c147816 */ /* 0x004fe400000000ff */
[----:B------:R-:W-:Y:S02]  /*0840*/  PRMT R19, R13, 0x7771, RZ ;  /* 0x000077710d137816 */ /* 0x000fe400000000ff */
[----:B------:R-:W-:Y:S01]  /*0850*/  PRMT R22, R15, 0x7771, RZ ;  /* 0x000077710f167816 */ /* 0x000fe200000000ff */
[----:B------:R-:W-:Y:S01]  /*0860*/  IMAD.U32 R20, R20, 0x10000, RZ ;  /* 0x0001000014147824 */ /* 0x000fe200078e00ff */
[C---:B------:R-:W-:Y:S01]  /*0870*/  PRMT R21, R14.reuse, 0x7771, RZ ;  /* 0x000077710e157816 */ /* 0x040fe200000000ff */
[----:B------:R-:W-:Y:S01]  /*0880*/  IMAD.U32 R19, R19, 0x10000, RZ ;  /* 0x0001000013137824 */ /* 0x000fe200078e00ff */
[----:B------:R-:W-:Y:S01]  /*0890*/  PRMT R7, R14, 0x7770, RZ ;  /* 0x000077700e077816 */ /* 0x000fe200000000ff */
[----:B------:R-:W-:Y:S01]  /*08a0*/  IMAD.U32 R23, R22, 0x10000, RZ ;  /* 0x0001000016177824 */ /* 0x000fe200078e00ff */
[C---:B0-----:R-:W-:Y:S01]  /*08b0*/  PRMT R8, R14.reuse, 0x7772, RZ ;  /* 0x000077720e087816 */ /* 0x041fe200000000ff */
[----:B------:R-:W-:Y:S01]  /*08c0*/  IMAD.U32 R21, R21, 0x10000, RZ ;  /* 0x0001000015157824 */ /* 0x000fe200078e00ff */
[----:B------:R-:W-:-:S02]  /*08d0*/  PRMT R10, R14, 0x7773, RZ ;  /* 0x000077730e0a7816 */ /* 0x000fc400000000ff */
[C---:B------:R-:W-:Y:S02]  /*08e0*/  PRMT R14, R15.reuse, 0x7770, RZ ;  /* 0x000077700f0e7816 */ /* 0x040fe400000000ff */
[C---:B------:R-:W-:Y:S02]  /*08f0*/  PRMT R9, R15.reuse, 0x7772, RZ ;  /* 0x000077720f097816 */ /* 0x040fe400000000ff */
[----:B------:R-:W-:Y:S02]  /*0900*/  PRMT R11, R15, 0x7773, RZ ;  /* 0x000077730f0b7816 */ /* 0x000fe400000000ff */
[----:B------:R-:W-:Y:S02]  /*0910*/  PRMT R18, R12, 0x7770, RZ ;  /* 0x000077700c127816 */ /* 0x000fe400000000ff */
[----:B------:R-:W-:Y:S02]  /*0920*/  LOP3.LUT R15, R20, 0xff0000, RZ, 0xc0, !PT ;  /* 0x00ff0000140f7812 */ /* 0x000fe400078ec0ff */
[----:B------:R-:W-:-:S02]  /*0930*/  PRMT R17, R13, 0x7770, RZ ;  /* 0x000077700d117816 */ /* 0x000fc400000000ff */
[----:B------:R-:W-:Y:S01]  /*0940*/  LOP3.LUT R20, R19, 0xff0000, RZ, 0xc0, !PT ;  /* 0x00ff000013147812 */ /* 0x000fe200078ec0ff */
[----:B------:R-:W-:Y:S01]  /*0950*/  IMAD R15, R18, 0x1000000, R15 ;  /* 0x01000000120f7824 */ /* 0x000fe200078e020f */
[----:B------:R-:W-:Y:S02]  /*0960*/  LOP3.LUT R23, R23, 0xff0000, RZ, 0xc0, !PT ;  /* 0x00ff000017177812 */ /* 0x000fe400078ec0ff */
[----:B------:R-:W-:Y:S01]  /*0970*/  PRMT R6, R12, 0x7772, RZ ;  /* 0x000077720c067816 */ /* 0x000fe200000000ff */
[----:B------:R-:W-:Y:S01]  /*0980*/  IMAD R20, R17, 0x1000000, R20 ;  /* 0x0100000011147824 */ /* 0x000fe200078e0214 */
[----:B------:R-:W-:Y:S01]  /*0990*/  PRMT R5, R13, 0x7772, RZ ;  /* 0x000077720d057816 */ /* 0x000fe200000000ff */
[----:B------:R-:W-:Y:S01]  /*09a0*/  IMAD R18, R14, 0x1000000, R23 ;  /* 0x010000000e127824 */ /* 0x000fe200078e0217 */
[----:B------:R-:W-:Y:S01]  /*09b0*/  LOP3.LUT R22, R21, 0xff0000, RZ, 0xc0, !PT ;  /* 0x00ff000015167812 */ /* 0x000fe200078ec0ff */
[----:B------:R-:W-:Y:S01]  /*09c0*/  IMAD.SHL.U32 R6, R6, 0x100, RZ ;  /* 0x0000010006067824 */ /* 0x000fe200078e00ff */
[----:B------:R-:W-:Y:S01]  /*09d0*/  PRMT R12, R12, 0x7773, RZ ;  /* 0x000077730c0c7816 */ /* 0x000fe200000000ff */
[----:B------:R-:W-:Y:S01]  /*09e0*/  IMAD.SHL.U32 R5, R5, 0x100, RZ ;  /* 0x0000010005057824 */ /* 0x000fe200078e00ff */
[----:B------:R-:W-:Y:S01]  /*09f0*/  PRMT R13, R13, 0x7773, RZ ;  /* 0x000077730d0d7816 */ /* 0x000fe200000000ff */
[----:B------:R-:W-:-:S02]  /*0a00*/  IMAD R7, R7, 0x1000000, R22 ;  /* 0x0100000007077824 */ /* 0x000fc400078e0216 */
[----:B------:R-:W-:Y:S01]  /*0a10*/  IMAD.SHL.U32 R14, R8, 0x100, RZ ;  /* 0x00000100080e7824 */ /* 0x000fe200078e00ff */
[----:B------:R-:W-:Y:S01]  /*0a20*/  LOP3.LUT R8, R12, R15, R6, 0xfe, !PT ;  /* 0x0000000f0c087212 */ /* 0x000fe200078efe06 */
[----:B------:R-:W-:Y:S01]  /*0a30*/  IMAD.SHL.U32 R17, R9, 0x100, RZ ;  /* 0x0000010009117824 */ /* 0x000fe200078e00ff */
[----:B------:R-:W-:Y:S02]  /*0a40*/  LOP3.LUT R9, R13, R20, R5, 0xfe, !PT ;  /* 0x000000140d097212 */ /* 0x000fe400078efe05 */
[----:B------:R-:W-:Y:S02]  /*0a50*/  LOP3.LUT R10, R10, R7, R14, 0xfe, !PT ;  /* 0x000000070a0a7212 */ /* 0x000fe400078efe0e */
[----:B------:R-:W-:-:S05]  /*0a60*/  LOP3.LUT R11, R11, R18, R17, 0xfe, !PT ;  /* 0x000000120b0b7212 */ /* 0x000fca00078efe11 */
[----:B------:R0:W-:Y:S04]  /*0a70*/  STL.128 [R0+0x20], R8 ;  /* 0x0000200800007387 */ /* 0x0001e80000100c00 */
[----:B------:R-:W2:Y:S01]  /*0a80*/  LDL.128 R12, [R1+0x140] ;  /* 0x00014000010c7983 */ /* 0x000ea20000100c00 */
[----:B------:R-:W-:Y:S01]  /*0a90*/  UMOV UR4, URZ ;  /* 0x000000ff00047c82 */ /* 0x000fe20008000000 */
[----:B--2---:R-:W-:Y:S02]  /*0aa0*/  PRMT R20, R12, 0x7771, RZ ;  /* 0x000077710c147816 */ /* 0x004fe400000000ff */
[----:B------:R-:W-:Y:S02]  /*0ab0*/  PRMT R19, R13, 0x7771, RZ ;  /* 0x000077710d137816 */ /* 0x000fe400000000ff */
[----:B------:R-:W-:Y:S01]  /*0ac0*/  PRMT R21, R14, 0x7771, RZ ;  /* 0x000077710e157816 */ /* 0x000fe200000000ff */
[----:B------:R-:W-:Y:S01]  /*0ad0*/  IMAD.U32 R20, R20, 0x10000, RZ ;  /* 0x0001000014147824 */ /* 0x000fe200078e00ff */
[----:B0-----:R-:W-:Y:S01]  /*0ae0*/  PRMT R11, R15, 0x7771, RZ ;  /* 0x000077710f0b7816 */ /* 0x001fe200000000ff */
[----:B------:R-:W-:Y:S01]  /*0af0*/  IMAD.U32 R19, R19, 0x10000, RZ ;  /* 0x0001000013137824 */ /* 0x000fe200078e00ff */
[C---:B------:R-:W-:Y:S01]  /*0b00*/  PRMT R18, R12.reuse, 0x7770, RZ ;  /* 0x000077700c127816 */ /* 0x040fe200000000ff */
[----:B------:R-:W-:Y:S01]  /*0b10*/  IMAD.U32 R21, R21, 0x10000, RZ ;  /* 0x0001000015157824 */ /* 0x000fe200078e00ff */
[----:B------:R-:W-:Y:S01]  /*0b20*/  PRMT R5, R12, 0x7772, RZ ;  /* 0x000077720c057816 */ /* 0x000fe200000000ff */
[----:B------:R-:W-:Y:S01]  /*0b30*/  IMAD.U32 R23, R11, 0x10000, RZ ;  /* 0x000100000b177824 */ /* 0x000fe200078e00ff */
[----:B------:R-:W-:-:S02]  /*0b40*/  LOP3.LUT R11, R20, 0xff0000, RZ, 0xc0, !PT ;  /* 0x00ff0000140b7812 */ /* 0x000fc400078ec0ff */
[----:B------:R-:W-:Y:S01]  /*0b50*/  PRMT R17, R13, 0x7770, RZ ;  /* 0x000077700d117816 */ /* 0x000fe200000000ff */
[----:B------:R-:W-:Y:S01]  /*0b60*/  IMAD.SHL.U32 R5, R5, 0x100, RZ ;  /* 0x0000010005057824 */ /* 0x000fe200078e00ff */
[----:B------:R-:W-:Y:S01]  /*0b70*/  PRMT R6, R13, 0x7772, RZ ;  /* 0x000077720d067816 */ /* 0x000fe200000000ff */
[----:B------:R-:W-:Y:S01]  /*0b80*/  IMAD R11, R18, 0x1000000, R11 ;  /* 0x01000000120b7824 */ /* 0x000fe200078e020b */
        /* <DEDUP_REMOVED lines=15> */
[----:B------:R-:W-:Y:S01]  /*0c80*/  PRMT R14, R14, 0x7773, RZ ;  /* 0x000077730e0e7816 */ /* 0x000fe200000000ff */
[----:B------:R-:W-:Y:S01]  /*0c90*/  IMAD.MOV.U32 R17, RZ, RZ, R2 ;  /* 0x000000ffff117224 */ /* 0x000fe200078e0002 */
[----:B------:R-:W-:-:S02]  /*0ca0*/  PRMT R15, R15, 0x7773, RZ ;  /* 0x000077730f0f7816 */ /* 0x000fc400000000ff */
[----:B------:R-:W-:Y:S02]  /*0cb0*/  LOP3.LUT R13, R13, R20, R6, 0xfe, !PT ;  /* 0x000000140d0d7212 */ /* 0x000fe400078efe06 */
[----:B------:R-:W-:Y:S02]  /*0cc0*/  LOP3.LUT R12, R12, R11, R5, 0xfe, !PT ;  /* 0x0000000b0c0c7212 */ /* 0x000fe400078efe05 */
[----:B------:R-:W-:Y:S02]  /*0cd0*/  LOP3.LUT R14, R14, R7, R8, 0xfe, !PT ;  /* 0x000000070e0e7212 */ /* 0x000fe400078efe08 */
[----:B------:R-:W-:-:S05]  /*0ce0*/  LOP3.LUT R15, R15, R10, R9, 0xfe, !PT ;  /* 0x0000000a0f0f7212 */ /* 0x000fca00078efe09 */
[----:B------:R0:W-:Y:S02]  /*0cf0*/  STL.128 [R0+0x30], R12 ;  /* 0x0000300c00007387 */ /* 0x0001e40000100c00 */
.L_x_2:
[----:B------:R-:W2:Y:S04]  /*0d00*/  LDL R23, [R17] ;  /* 0x0000000011177983 */ /* 0x000ea80000100800 */
[----:B------:R-:W3:Y:S04]  /*0d10*/  LDL R5, [R17+-0x20] ;  /* 0xffffe00011057983 */ /* 0x000ee80000100800 */
[----:B------:R-:W4:Y:S04]  /*0d20*/  LDL.64 R18, [R17+-0x1c] ;  /* 0xffffe40011127983 */ /* 0x000f280000100a00 */
[----:B------:R-:W5:Y:S04]  /*0d30*/  LDL.64 R6, [R17+0x4] ;  /* 0x0000040011067983 */ /* 0x000f680000100a00 */
[----:B------:R-:W5:Y:S04]  /*0d40*/  LDL R20, [R17+-0x14] ;  /* 0xffffec0011147983 */ /* 0x000f680000100800 */
[----:B0-----:R-:W5:Y:S04]  /*0d50*/  LDL R13, [R17+-0x10] ;  /* 0xfffff000110d7983 */ /* 0x001f680000100800 */
[----:B------:R-:W5:Y:S04]  /*0d60*/  LDL R21, [R17+0x10] ;  /* 0x0000100011157983 */ /* 0x000f680000100800 */
[----:B------:R-:W5:Y:S04]  /*0d70*/  LDL.64 R8, [R17+-0xc] ;  /* 0xfffff40011087983 */ /* 0x000f680000100a00 */
[----:B------:R-:W5:Y:S04]  /*0d80*/  LDL.64 R10, [R17+0x14] ;  /* 0x00001400110a7983 */ /* 0x000f680000100a00 */
[----:B------:R-:W5:Y:S01]  /*0d90*/  LDL R24, [R17+-0x4] ;  /* 0xfffffc0011187983 */ /* 0x000f620000100800 */
[----:B------:R-:W-:-:S02]  /*0da0*/  SHF.R.U32.HI R26, RZ, 0xa, R14 ;  /* 0x0000000aff1a7819 */ /* 0x000fc4000001160e */
[C-C-:B------:R-:W-:Y:S01]  /*0db0*/  SHF.L.W.U32.HI R22, R14.reuse, 0xf, R14.reuse ;  /* 0x0000000f0e167819 */ /* 0x140fe20000010e0e */
[----:B------:R-:W5:Y:S01]  /*0dc0*/  LDL R29, [R17+0x10] ;  /* 0x00001000111d7983 */ /* 0x000f620000100800 */
[----:B------:R-:W-:Y:S02]  /*0dd0*/  SHF.L.W.U32.HI R25, R14, 0xd, R14 ;  /* 0x0000000d0e197819 */ /* 0x000fe40000010e0e */
[C---:B------:R-:W-:Y:S02]  /*0de0*/  SHF.L.W.U32.HI R14, R15.reuse, 0xf, R15 ;  /* 0x0000000f0f0e7819 */ /* 0x040fe40000010e0f */
[----:B------:R-:W-:Y:S02]  /*0df0*/  LOP3.LUT R22, R26, R22, R25, 0x96, !PT ;  /* 0x000000161a167212 */ /* 0x000fe400078e9619 */
[--C-:B------:R-:W-:Y:S02]  /*0e00*/  SHF.R.U32.HI R25, RZ, 0xa, R15.reuse ;  /* 0x0000000aff197819 */ /* 0x100fe4000001160f */
[----:B------:R-:W-:-:S04]  /*0e10*/  SHF.L.W.U32.HI R15, R15, 0xd, R15 ;  /* 0x0000000d0f0f7819 */ /* 0x000fc80000010e0f */
[----:B------:R-:W-:Y:S02]  /*0e20*/  LOP3.LUT R14, R25, R14, R15, 0x96, !PT ;  /* 0x0000000e190e7212 */ /* 0x000fe400078e960f */
[----:B--2---:R-:W-:Y:S02]  /*0e30*/  IADD3 R4, PT, PT, R4, R22, R23 ;  /* 0x0000001604047210 */ /* 0x004fe40007ffe017 */
[C-C-:B---3--:R-:W-:Y:S02]  /*0e40*/  SHF.L.W.U32.HI R15, R5.reuse, 0x19, R5.reuse ;  /* 0x00000019050f7819 */ /* 0x148fe40000010e05 */
[--C-:B------:R-:W-:Y:S02]  /*0e50*/  SHF.L.W.U32.HI R22, R5, 0xe, R5.reuse ;  /* 0x0000000e05167819 */ /* 0x100fe40000010e05 */
[----:B------:R-:W-:Y:S02]  /*0e60*/  SHF.R.U32.HI R23, RZ, 0x3, R5 ;  /* 0x00000003ff177819 */ /* 0x000fe40000011605 */
[----:B----4-:R-:W-:-:S02]  /*0e70*/  SHF.R.U32.HI R25, RZ, 0x3, R18 ;  /* 0x00000003ff197819 */ /* 0x010fc40000011612 */
[----:B------:R-:W-:Y:S02]  /*0e80*/  LOP3.LUT R15, R23, R15, R22, 0x96, !PT ;  /* 0x0000000f170f7212 */ /* 0x000fe400078e9616 */
[C-C-:B------:R-:W-:Y:S02]  /*0e90*/  SHF.L.W.U32.HI R22, R18.reuse, 0x19, R18.reuse ;  /* 0x0000001912167819 */ /* 0x140fe40000010e12 */
[----:B------:R-:W-:Y:S01]  /*0ea0*/  SHF.L.W.U32.HI R23, R18, 0xe, R18 ;  /* 0x0000000e12177819 */ /* 0x000fe20000010e12 */
[----:B------:R-:W-:Y:S01]  /*0eb0*/  IMAD.IADD R4, R15, 0x1, R4 ;  /* 0x000000010f047824 */ /* 0x000fe200078e0204 */
[----:B-----5:R-:W-:Y:S02]  /*0ec0*/  IADD3 R6, PT, PT, R5, R14, R6 ;  /* 0x0000000e05067210 */ /* 0x020fe40007ffe006 */
[----:B------:R-:W-:Y:S02]  /*0ed0*/  LOP3.LUT R5, R25, R22, R23, 0x96, !PT ;  /* 0x0000001619057212 */ /* 0x000fe400078e9617 */
[----:B------:R-:W-:-:S02]  /*0ee0*/  SHF.L.W.U32.HI R15, R4, 0xd, R4 ;  /* 0x0000000d040f7819 */ /* 0x000fc40000010e04 */
[----:B------:R-:W-:Y:S01]  /*0ef0*/  SHF.R.U32.HI R14, RZ, 0xa, R4 ;  /* 0x0000000aff0e7819 */ /* 0x000fe20000011604 */
[----:B------:R-:W-:Y:S01]  /*0f00*/  IMAD.IADD R5, R5, 0x1, R6 ;  /* 0x0000000105057824 */ /* 0x000fe200078e0206 */
[----:B------:R-:W-:-:S04]  /*0f10*/  SHF.L.W.U32.HI R6, R4, 0xf, R4 ;  /* 0x0000000f04067819 */ /* 0x000fc80000010e04 */
[----:B------:R-:W-:Y:S02]  /*0f20*/  LOP3.LUT R6, R14, R6, R15, 0x96, !PT ;  /* 0x000000060e067212 */ /* 0x000fe400078e960f */
[C-C-:B------:R-:W-:Y:S02]  /*0f30*/  SHF.L.W.U32.HI R22, R5.reuse, 0xf, R5.reuse ;  /* 0x0000000f05167819 */ /* 0x140fe40000010e05 */
[--C-:B------:R-:W-:Y:S02]  /*0f40*/  SHF.L.W.U32.HI R23, R5, 0xd, R5.reuse ;  /* 0x0000000d05177819 */ /* 0x100fe40000010e05 */
[----:B------:R-:W-:Y:S02]  /*0f50*/  SHF.R.U32.HI R25, RZ, 0xa, R5 ;  /* 0x0000000aff197819 */ /* 0x000fe40000011605 */
[----:B------:R-:W-:Y:S02]  /*0f60*/  IADD3 R15, PT, PT, R18, R6, R7 ;  /* 0x00000006120f7210 */ /* 0x000fe40007ffe007 */
[----:B------:R-:W-:-:S02]  /*0f70*/  SHF.L.W.U32.HI R6, R19, 0x19, R19 ;  /* 0x0000001913067819 */ /* 0x000fc40000010e13 */
[--C-:B------:R-:W-:Y:S02]  /*0f80*/  SHF.L.W.U32.HI R7, R19, 0xe, R19.reuse ;  /* 0x0000000e13077819 */ /* 0x100fe40000010e13 */
[----:B------:R-:W-:Y:S02]  /*0f90*/  SHF.R.U32.HI R14, RZ, 0x3, R19 ;  /* 0x00000003ff0e7819 */ /* 0x000fe40000011613 */
[----:B------:R-:W-:Y:S02]  /*0fa0*/  LOP3.LUT R22, R25, R22, R23, 0x96, !PT ;  /* 0x0000001619167212 */ /* 0x000fe400078e9617 */
[C-C-:B------:R-:W-:Y:S02]  /*0fb0*/  SHF.L.W.U32.HI R18, R20.reuse, 0x19, R20.reuse ;  /* 0x0000001914127819 */ /* 0x140fe40000010e14 */
[--C-:B------:R-:W-:Y:S02]  /*0fc0*/  SHF.L.W.U32.HI R23, R20, 0xe, R20.reuse ;  /* 0x0000000e14177819 */ /* 0x100fe40000010e14 */
[----:B------:R-:W-:-:S02]  /*0fd0*/  SHF.R.U32.HI R25, RZ, 0x3, R20 ;  /* 0x00000003ff197819 */ /* 0x000fc40000011614 */
[----:B------:R-:W-:Y:S02]  /*0fe0*/  LOP3.LUT R6, R14, R6, R7, 0x96, !PT ;  /* 0x000000060e067212 */ /* 0x000fe400078e9607 */
[----:B------:R-:W-:Y:S02]  /*0ff0*/  IADD3 R22, PT, PT, R19, R22, R12 ;  /* 0x0000001613167210 */ /* 0x000fe40007ffe00c */
[----:B------:R-:W-:Y:S01]  /*1000*/  LOP3.LUT R7, R25, R18, R23, 0x96, !PT ;  /* 0x0000001219077212 */ /* 0x000fe200078e9617 */
[----:B------:R-:W-:Y:S01]  /*1010*/  IMAD.IADD R6, R6, 0x1, R15 ;  /* 0x0000000106067824 */ /* 0x000fe200078e020f */
[----:B------:R-:W2:Y:S03]  /*1020*/  LDL R25, [R17] ;  /* 0x0000000011197983 */ /* 0x000ea60000100800 */
[----:B------:R-:W-:Y:S01]  /*1030*/  IMAD.IADD R7, R7, 0x1, R22 ;  /* 0x0000000107077824 */ /* 0x000fe200078e0216 */
[----:B------:R-:W-:-:S02]  /*1040*/  SHF.L.W.U32.HI R12, R6, 0xf, R6 ;  /* 0x0000000f060c7819 */ /* 0x000fc40000010e06 */
[--C-:B------:R-:W-:Y:S02]  /*1050*/  SHF.L.W.U32.HI R15, R6, 0xd, R6.reuse ;  /* 0x0000000d060f7819 */ /* 0x100fe40000010e06 */
[----:B------:R-:W-:Y:S01]  /*1060*/  SHF.R.U32.HI R14, RZ, 0xa, R6 ;  /* 0x0000000aff0e7819 */ /* 0x000fe20000011606 */
[----:B------:R0:W-:Y:S01]  /*1070*/  STL.128 [R17+0x1c], R4 ;  /* 0x00001c0411007387 */ /* 0x0001e20000100c00 */
[C---:B------:R-:W-:Y:S02]  /*1080*/  SHF.L.W.U32.HI R19, R7.reuse, 0xd, R7 ;  /* 0x0000000d07137819 */ /* 0x040fe40000010e07 */
[----:B------:R-:W-:Y:S01]  /*1090*/  LOP3.LUT R14, R14, R12, R15, 0x96, !PT ;  /* 0x0000000c0e0e7212 */ /* 0x000fe200078e960f */
[----:B------:R-:W3:Y:S01]  /*10a0*/  LDL R27, [R17+0x20] ;  /* 0x00002000111b7983 */ /* 0x000ee20000100800 */
[--C-:B------:R-:W-:Y:S02]  /*10b0*/  SHF.R.U32.HI R18, RZ, 0xa, R7.reuse ;  /* 0x0000000aff127819 */ /* 0x100fe40000011607 */
[----:B------:R-:W-:-:S04]  /*10c0*/  SHF.L.W.U32.HI R12, R7, 0xf, R7 ;  /* 0x0000000f070c7819 */ /* 0x000fc80000010e07 */
[----:B------:R-:W-:Y:S02]  /*10d0*/  LOP3.LUT R12, R18, R12, R19, 0x96, !PT ;  /* 0x0000000c120c7212 */ /* 0x000fe400078e9613 */
[----:B------:R-:W4:Y:S01]  /*10e0*/  LDL.64 R18, [R17+0x4] ;  /* 0x0000040011127983 */ /* 0x000f220000100a00 */
[C-C-:B------:R-:W-:Y:S02]  /*10f0*/  SHF.L.W.U32.HI R15, R13.reuse, 0x19, R13.reuse ;  /* 0x000000190d0f7819 */ /* 0x140fe40000010e0d */
[--C-:B------:R-:W-:Y:S01]  /*1100*/  SHF.L.W.U32.HI R22, R13, 0xe, R13.reuse ;  /* 0x0000000e0d167819 */ /* 0x100fe20000010e0d */
[----:B0-----:R-:W5:Y:S01]  /*1110*/  LDL.64 R6, [R17+0x24] ;  /* 0x0000240011067983 */ /* 0x001f620000100a00 */
[----:B------:R-:W-:Y:S02]  /*1120*/  SHF.R.U32.HI R23, RZ, 0x3, R13 ;  /* 0x00000003ff177819 */ /* 0x000fe4000001160d */
[----:B------:R-:W-:Y:S02]  /*1130*/  IADD3 R14, PT, PT, R20, R14, R21 ;  /* 0x0000000e140e7210 */ /* 0x000fe40007ffe015 */
[----:B------:R-:W-:-:S02]  /*1140*/  SHF.L.W.U32.HI R5, R8, 0x19, R8 ;  /* 0x0000001908057819 */ /* 0x000fc40000010e08 */
[--C-:B------:R-:W-:Y:S02]  /*1150*/  SHF.L.W.U32.HI R20, R8, 0xe, R8.reuse ;  /* 0x0000000e08147819 */ /* 0x100fe40000010e08 */
[----:B------:R-:W-:Y:S02]  /*1160*/  SHF.R.U32.HI R21, RZ, 0x3, R8 ;  /* 0x00000003ff157819 */ /* 0x000fe40000011608 */
[----:B------:R-:W-:Y:S02]  /*1170*/  LOP3.LUT R15, R23, R15, R22, 0x96, !PT ;  /* 0x0000000f170f7212 */ /* 0x000fe400078e9616 */
[----:B------:R-:W-:Y:S02]  /*1180*/  IADD3 R10, PT, PT, R13, R12, R10 ;  /* 0x0000000c0d0a7210 */ /* 0x000fe40007ffe00a */
[----:B------:R-:W-:Y:S01]  /*1190*/  LOP3.LUT R5, R21, R5, R20, 0x96, !PT ;  /* 0x0000000515057212 */ /* 0x000fe200078e9614 */
[----:B------:R-:W-:-:S04]  /*11a0*/  IMAD.IADD R12, R15, 0x1, R14 ;  /* 0x000000010f0c7824 */ /* 0x000fc800078e020e */
[----:B------:R-:W-:Y:S01]  /*11b0*/  IMAD.IADD R13, R5, 0x1, R10 ;  /* 0x00000001050d7824 */ /* 0x000fe200078e020a */
[C-C-:B------:R-:W-:Y:S02]  /*11c0*/  SHF.L.W.U32.HI R5, R12.reuse, 0xf, R12.reuse ;  /* 0x0000000f0c057819 */ /* 0x140fe40000010e0c */
[--C-:B------:R-:W-:Y:S02]  /*11d0*/  SHF.L.W.U32.HI R10, R12, 0xd, R12.reuse ;  /* 0x0000000d0c0a7819 */ /* 0x100fe40000010e0c */
[----:B------:R-:W-:Y:S02]  /*11e0*/  SHF.R.U32.HI R14, RZ, 0xa, R12 ;  /* 0x0000000aff0e7819 */ /* 0x000fe4000001160c */
[C-C-:B------:R-:W-:Y:S02]  /*11f0*/  SHF.L.W.U32.HI R15, R13.reuse, 0xf, R13.reuse ;  /* 0x0000000f0d0f7819 */ /* 0x140fe40000010e0d */
[--C-:B------:R-:W-:Y:S02]  /*1200*/  SHF.L.W.U32.HI R20, R13, 0xd, R13.reuse ;  /* 0x0000000d0d147819 */ /* 0x100fe40000010e0d */
[----:B------:R-:W-:-:S02]  /*1210*/  SHF.R.U32.HI R21, RZ, 0xa, R13 ;  /* 0x0000000aff157819 */ /* 0x000fc4000001160d */
[----:B------:R-:W-:Y:S02]  /*1220*/  LOP3.LUT R10, R14, R5, R10, 0x96, !PT ;  /* 0x000000050e0a7212 */ /* 0x000fe400078e960a */
[----:B------:R-:W-:Y:S01]  /*1230*/  LOP3.LUT R20, R21, R15, R20, 0x96, !PT ;  /* 0x0000000f15147212 */ /* 0x000fe200078e9614 */
[----:B------:R-:W5:Y:S01]  /*1240*/  LDL R5, [R17+0xc] ;  /* 0x00000c0011057983 */ /* 0x000f620000100800 */
[----:B------:R-:W-:Y:S02]  /*1250*/  IADD3 R15, PT, PT, R8, R10, R11 ;  /* 0x0000000a080f7210 */ /* 0x000fe40007ffe00b */
[C-C-:B------:R-:W-:Y:S02]  /*1260*/  SHF.L.W.U32.HI R8, R9.reuse, 0x19, R9.reuse ;  /* 0x0000001909087819 */ /* 0x140fe40000010e09 */
[--C-:B------:R-:W-:Y:S02]  /*1270*/  SHF.L.W.U32.HI R11, R9, 0xe, R9.reuse ;  /* 0x0000000e090b7819 */ /* 0x100fe40000010e09 */
[----:B------:R-:W-:-:S02]  /*1280*/  SHF.R.U32.HI R10, RZ, 0x3, R9 ;  /* 0x00000003ff0a7819 */ /* 0x000fc40000011609 */
[C-C-:B------:R-:W-:Y:S02]  /*1290*/  SHF.L.W.U32.HI R14, R24.reuse, 0x19, R24.reuse ;  /* 0x00000019180e7819 */ /* 0x140fe40000010e18 */
[--C-:B------:R-:W-:Y:S02]  /*12a0*/  SHF.L.W.U32.HI R21, R24, 0xe, R24.reuse ;  /* 0x0000000e18157819 */ /* 0x100fe40000010e18 */
[----:B------:R-:W-:Y:S02]  /*12b0*/  SHF.R.U32.HI R22, RZ, 0x3, R24 ;  /* 0x00000003ff167819 */ /* 0x000fe40000011618 */
[----:B------:R-:W-:Y:S02]  /*12c0*/  LOP3.LUT R8, R10, R8, R11, 0x96, !PT ;  /* 0x000000080a087212 */ /* 0x000fe400078e960b */
[----:B------:R-:W-:Y:S02]  /*12d0*/  IADD3 R20, PT, PT, R9, R20, R4 ;  /* 0x0000001409147210 */ /* 0x000fe40007ffe004 */
[----:B------:R-:W-:Y:S01]  /*12e0*/  LOP3.LUT R21, R22, R14, R21, 0x96, !PT ;  /* 0x0000000e16157212 */ /* 0x000fe200078e9615 */
[----:B------:R-:W-:Y:S01]  /*12f0*/  IMAD.IADD R14, R8, 0x1, R15 ;  /* 0x00000001080e7824 */ /* 0x000fe200078e020f */
[----:B------:R-:W5:Y:S03]  /*1300*/  LDL R4, [R17+0x1c] ;  /* 0x00001c0011047983 */ /* 0x000f660000100800 */
[----:B------:R-:W-:-:S02]  /*1310*/  IMAD.IADD R15, R21, 0x1, R20 ;  /* 0x00000001150f7824 */ /* 0x000fc400078e0214 */
[----:B------:R-:W5:Y:S04]  /*1320*/  LDL.64 R20, [R17+0x14] ;  /* 0x0000140011147983 */ /* 0x000f680000100a00 */
[----:B------:R0:W-:Y:S04]  /*1330*/  STL.128 [R17+0x2c], R12 ;  /* 0x00002c0c11007387 */ /* 0x0001e80000100c00 */
[----:B------:R-:W5:Y:S04]  /*1340*/  LDL R26, [R17+0x30] ;  /* 0x00003000111a7983 */ /* 0x000f680000100800 */
[----:B------:R-:W5:Y:S01]  /*1350*/  LDL.64 R22, [R17+0x34] ;  /* 0x0000340011167983 */ /* 0x000f620000100a00 */
[----:B------:R-:W-:-:S02]  /*1360*/  SHF.L.W.U32.HI R8, R14, 0xf, R14 ;  /* 0x0000000f0e087819 */ /* 0x000fc40000010e0e */
[--C-:B------:R-:W-:Y:S02]  /*1370*/  SHF.L.W.U32.HI R9, R14, 0xd, R14.reuse ;  /* 0x0000000d0e097819 */ /* 0x100fe40000010e0e */
[----:B------:R-:W-:Y:S02]  /*1380*/  SHF.R.U32.HI R10, RZ, 0xa, R14 ;  /* 0x0000000aff0a7819 */ /* 0x000fe4000001160e */
[C---:B------:R-:W-:Y:S02]  /*1390*/  SHF.L.W.U32.HI R11, R15.reuse, 0xd, R15 ;  /* 0x0000000d0f0b7819 */ /* 0x040fe40000010e0f */
[----:B------:R-:W-:Y:S02]  /*13a0*/  LOP3.LUT R9, R10, R8, R9, 0x96, !PT ;  /* 0x000000080a097212 */ /* 0x000fe400078e9609 */
[--C-:B------:R-:W-:Y:S02]  /*13b0*/  SHF.L.W.U32.HI R8, R15, 0xf, R15.reuse ;  /* 0x0000000f0f087819 */ /* 0x100fe40000010e0f */
[----:B0-----:R-:W-:-:S04]  /*13c0*/  SHF.R.U32.HI R15, RZ, 0xa, R15 ;  /* 0x0000000aff0f7819 */ /* 0x001fc8000001160f */
[----:B------:R-:W-:Y:S01]  /*13d0*/  LOP3.LUT R8, R15, R8, R11, 0x96, !PT ;  /* 0x000000080f087212 */ /* 0x000fe200078e960b */
[----:B------:R-:W-:-:S04]  /*13e0*/  UIADD3 UR4, UPT, UPT, UR4, 0x10, URZ ;  /* 0x0000001004047890 */ /* 0x000fc8000fffe0ff */
[----:B------:R-:W-:Y:S01]  /*13f0*/  UISETP.NE.AND UP0, UPT, UR4, 0x30, UPT ;  /* 0x000000300400788c */ /* 0x000fe2000bf05270 */
[C-C-:B--2---:R-:W-:Y:S02]  /*1400*/  SHF.L.W.U32.HI R10, R25.reuse, 0xe, R25.reuse ;  /* 0x0000000e190a7819 */ /* 0x144fe40000010e19 */
[----:B------:R-:W-:Y:S02]  /*1410*/  SHF.R.U32.HI R11, RZ, 0x3, R25 ;  /* 0x00000003ff0b7819 */ /* 0x000fe40000011619 */
[----:B---3--:R-:W-:Y:S02]  /*1420*/  IADD3 R27, PT, PT, R24, R9, R27 ;  /* 0x00000009181b7210 */ /* 0x008fe40007ffe01b */
[----:B------:R-:W-:-:S04]  /*1430*/  SHF.L.W.U32.HI R9, R25, 0x19, R25 ;  /* 0x0000001919097819 */ /* 0x000fc80000010e19 */
[----:B------:R-:W-:Y:S02]  /*1440*/  LOP3.LUT R10, R11, R9, R10, 0x96, !PT ;  /* 0x000000090b0a7212 */ /* 0x000fe400078e960a */
[C-C-:B----4-:R-:W-:Y:S02]  /*1450*/  SHF.L.W.U32.HI R9, R18.reuse, 0x19, R18.reuse ;  /* 0x0000001912097819 */ /* 0x150fe40000010e12 */
[--C-:B------:R-:W-:Y:S02]  /*1460*/  SHF.L.W.U32.HI R14, R18, 0xe, R18.reuse ;  /* 0x0000000e120e7819 */ /* 0x100fe40000010e12 */
[----:B------:R-:W-:Y:S02]  /*1470*/  SHF.R.U32.HI R11, RZ, 0x3, R18 ;  /* 0x00000003ff0b7819 */ /* 0x000fe40000011612 */
[----:B-----5:R-:W-:Y:S01]  /*1480*/  IADD3 R6, PT, PT, R25, R8, R6 ;  /* 0x0000000819067210 */ /* 0x020fe20007ffe006 */
[----:B------:R-:W-:Y:S01]  /*1490*/  IMAD.IADD R8, R10, 0x1, R27 ;  /* 0x000000010a087824 */ /* 0x000fe200078e021b */
[----:B------:R-:W-:-:S04]  /*14a0*/  LOP3.LUT R9, R11, R9, R14, 0x96, !PT ;  /* 0x000000090b097212 */ /* 0x000fc800078e960e */
[C---:B------:R-:W-:Y:S01]  /*14b0*/  SHF.L.W.U32.HI R11, R8.reuse, 0xd, R8 ;  /* 0x0000000d080b7819 */ /* 0x040fe20000010e08 */
[----:B------:R-:W-:Y:S01]  /*14c0*/  IMAD.IADD R9, R9, 0x1, R6 ;  /* 0x0000000109097824 */ /* 0x000fe200078e0206 */
[--C-:B------:R-:W-:Y:S02]  /*14d0*/  SHF.L.W.U32.HI R6, R8, 0xf, R8.reuse ;  /* 0x0000000f08067819 */ /* 0x100fe40000010e08 */
[----:B------:R-:W-:-:S04]  /*14e0*/  SHF.R.U32.HI R10, RZ, 0xa, R8 ;  /* 0x0000000aff0a7819 */ /* 0x000fc80000011608 */
        /* <DEDUP_REMOVED lines=9> */
[----:B------:R-:W-:Y:S02]  /*1580*/  LOP3.LUT R10, R10, R6, R7, 0x96, !PT ;  /* 0x000000060a0a7212 */ /* 0x000fe400078e9607 */
[C-C-:B------:R-:W-:Y:S02]  /*1590*/  SHF.L.W.U32.HI R14, R5.reuse, 0x19, R5.reuse ;  /* 0x00000019050e7819 */ /* 0x140fe40000010e05 */
[----:B------:R-:W-:-:S02]  /*15a0*/  SHF.L.W.U32.HI R15, R5, 0xe, R5 ;  /* 0x0000000e050f7819 */ /* 0x000fc40000010e05 */
[----:B------:R-:W-:Y:S01]  /*15b0*/  SHF.R.U32.HI R18, RZ, 0x3, R5 ;  /* 0x00000003ff127819 */ /* 0x000fe20000011605 */
[----:B------:R-:W-:Y:S01]  /*15c0*/  IMAD.IADD R10, R10, 0x1, R11 ;  /* 0x000000010a0a7824 */ /* 0x000fe200078e020b */
[----:B------:R-:W-:Y:S02]  /*15d0*/  IADD3 R13, PT, PT, R19, R13, R12 ;  /* 0x0000000d130d7210 */ /* 0x000fe40007ffe00c */
[----:B------:R-:W-:Y:S02]  /*15e0*/  LOP3.LUT R14, R18, R14, R15, 0x96, !PT ;  /* 0x0000000e120e7212 */ /* 0x000fe400078e960f */
[C-C-:B------:R-:W-:Y:S02]  /*15f0*/  SHF.L.W.U32.HI R6, R10.reuse, 0xf, R10.reuse ;  /* 0x0000000f0a067819 */ /* 0x140fe40000010e0a */
[--C-:B------:R-:W-:Y:S01]  /*1600*/  SHF.L.W.U32.HI R7, R10, 0xd, R10.reuse ;  /* 0x0000000d0a077819 */ /* 0x100fe20000010e0a */
[----:B------:R-:W-:Y:S01]  /*1610*/  IMAD.IADD R11, R14, 0x1, R13 ;  /* 0x000000010e0b7824 */ /* 0x000fe200078e020d */
[----:B------:R-:W-:-:S04]  /*1620*/  SHF.R.U32.HI R12, RZ, 0xa, R10 ;  /* 0x0000000aff0c7819 */ /* 0x000fc8000001160a */
[C-C-:B------:R-:W-:Y:S02]  /*1630*/  SHF.L.W.U32.HI R13, R11.reuse, 0xf, R11.reuse ;  /* 0x0000000f0b0d7819 */ /* 0x140fe40000010e0b */
[--C-:B------:R-:W-:Y:S02]  /*1640*/  SHF.L.W.U32.HI R14, R11, 0xd, R11.reuse ;  /* 0x0000000d0b0e7819 */ /* 0x100fe40000010e0b */
[----:B------:R-:W-:Y:S02]  /*1650*/  SHF.R.U32.HI R15, RZ, 0xa, R11 ;  /* 0x0000000aff0f7819 */ /* 0x000fe4000001160b */
[----:B------:R-:W-:Y:S02]  /*1660*/  LOP3.LUT R6, R12, R6, R7, 0x96, !PT ;  /* 0x000000060c067212 */ /* 0x000fe400078e9607 */
[----:B------:R-:W-:Y:S02]  /*1670*/  LOP3.LUT R13, R15, R13, R14, 0x96, !PT ;  /* 0x0000000d0f0d7212 */ /* 0x000fe400078e960e */
[----:B------:R-:W-:-:S02]  /*1680*/  SHF.R.U32.HI R7, RZ, 0x3, R29 ;  /* 0x00000003ff077819 */ /* 0x000fc4000001161d */
[C-C-:B------:R-:W-:Y:S02]  /*1690*/  SHF.L.W.U32.HI R12, R20.reuse, 0x19, R20.reuse ;  /* 0x00000019140c7819 */ /* 0x140fe40000010e14 */
[----:B------:R-:W-:Y:S02]  /*16a0*/  SHF.L.W.U32.HI R15, R20, 0xe, R20 ;  /* 0x0000000e140f7819 */ /* 0x000fe40000010e14 */
[----:B------:R-:W-:Y:S02]  /*16b0*/  IADD3 R26, PT, PT, R5, R6, R26 ;  /* 0x00000006051a7210 */ /* 0x000fe40007ffe01a */
[C-C-:B------:R-:W-:Y:S02]  /*16c0*/  SHF.L.W.U32.HI R5, R29.reuse, 0x19, R29.reuse ;  /* 0x000000191d057819 */ /* 0x140fe40000010e1d */
[----:B------:R-:W-:Y:S02]  /*16d0*/  SHF.L.W.U32.HI R6, R29, 0xe, R29 ;  /* 0x0000000e1d067819 */ /* 0x000fe40000010e1d */
[----:B------:R-:W-:-:S02]  /*16e0*/  SHF.R.U32.HI R14, RZ, 0x3, R20 ;  /* 0x00000003ff0e7819 */ /* 0x000fc40000011614 */
[----:B------:R-:W-:Y:S02]  /*16f0*/  IADD3 R22, PT, PT, R29, R13, R22 ;  /* 0x0000000d1d167210 */ /* 0x000fe40007ffe016 */
[----:B------:R-:W-:Y:S02]  /*1700*/  LOP3.LUT R5, R7, R5, R6, 0x96, !PT ;  /* 0x0000000507057212 */ /* 0x000fe400078e9606 */
[----:B------:R-:W-:-:S03]  /*1710*/  LOP3.LUT R13, R14, R12, R15, 0x96, !PT ;  /* 0x0000000c0e0d7212 */ /* 0x000fc600078e960f */
[----:B------:R-:W-:Y:S02]  /*1720*/  IMAD.IADD R12, R5, 0x1, R26 ;  /* 0x00000001050c7824 */ /* 0x000fe400078e021a */
[----:B------:R-:W-:-:S03]  /*1730*/  IMAD.IADD R13, R13, 0x1, R22 ;  /* 0x000000010d0d7824 */ /* 0x000fc600078e0216 */
[C-C-:B------:R-:W-:Y:S02]  /*1740*/  SHF.L.W.U32.HI R5, R12.reuse, 0xf, R12.reuse ;  /* 0x0000000f0c057819 */ /* 0x140fe40000010e0c */
[--C-:B------:R-:W-:Y:S02]  /*1750*/  SHF.L.W.U32.HI R6, R12, 0xd, R12.reuse ;  /* 0x0000000d0c067819 */ /* 0x100fe40000010e0c */
[----:B------:R-:W-:Y:S02]  /*1760*/  SHF.R.U32.HI R7, RZ, 0xa, R12 ;  /* 0x0000000aff077819 */ /* 0x000fe4000001160c */
[C-C-:B------:R-:W-:Y:S02]  /*1770*/  SHF.L.W.U32.HI R14, R13.reuse, 0xf, R13.reuse ;  /* 0x0000000f0d0e7819 */ /* 0x140fe40000010e0d */
[--C-:B------:R-:W-:Y:S02]  /*1780*/  SHF.L.W.U32.HI R15, R13, 0xd, R13.reuse ;  /* 0x0000000d0d0f7819 */ /* 0x100fe40000010e0d */
[----:B------:R-:W-:-:S02]  /*1790*/  SHF.R.U32.HI R18, RZ, 0xa, R13 ;  /* 0x0000000aff127819 */ /* 0x000fc4000001160d */
[----:B------:R-:W-:Y:S02]  /*17a0*/  LOP3.LUT R5, R7, R5, R6, 0x96, !PT ;  /* 0x0000000507057212 */ /* 0x000fe400078e9606 */
[----:B------:R-:W-:Y:S02]  /*17b0*/  LOP3.LUT R15, R18, R14, R15, 0x96, !PT ;  /* 0x0000000e120f7212 */ /* 0x000fe400078e960f */
[C-C-:B------:R-:W-:Y:S02]  /*17c0*/  SHF.L.W.U32.HI R6, R21.reuse, 0x19, R21.reuse ;  /* 0x0000001915067819 */ /* 0x140fe40000010e15 */
[--C-:B------:R-:W-:Y:S02]  /*17d0*/  SHF.L.W.U32.HI R7, R21, 0xe, R21.reuse ;  /* 0x0000000e15077819 */ /* 0x100fe40000010e15 */
[----:B------:R-:W-:Y:S02]  /*17e0*/  SHF.R.U32.HI R14, RZ, 0x3, R21 ;  /* 0x00000003ff0e7819 */ /* 0x000fe40000011615 */
[----:B------:R-:W-:-:S02]  /*17f0*/  SHF.L.W.U32.HI R18, R4, 0x19, R4 ;  /* 0x0000001904127819 */ /* 0x000fc40000010e04 */
[--C-:B------:R-:W-:Y:S02]  /*1800*/  SHF.L.W.U32.HI R19, R4, 0xe, R4.reuse ;  /* 0x0000000e04137819 */ /* 0x100fe40000010e04 */
[----:B------:R-:W-:Y:S02]  /*1810*/  SHF.R.U32.HI R22, RZ, 0x3, R4 ;  /* 0x00000003ff167819 */ /* 0x000fe40000011604 */
[----:B------:R-:W-:Y:S02]  /*1820*/  LOP3.LUT R14, R14, R6, R7, 0x96, !PT ;  /* 0x000000060e0e7212 */ /* 0x000fe400078e9607 */
[----:B------:R-:W-:Y:S02]  /*1830*/  IADD3 R5, PT, PT, R20, R5, R23 ;  /* 0x0000000514057210 */ /* 0x000fe40007ffe017 */
[----:B------:R-:W-:Y:S02]  /*1840*/  IADD3 R15, PT, PT, R21, R15, R8 ;  /* 0x0000000f150f7210 */ /* 0x000fe40007ffe008 */
[----:B------:R-:W-:Y:S01]  /*1850*/  LOP3.LUT R18, R22, R18, R19, 0x96, !PT ;  /* 0x0000001216127212 */ /* 0x000fe200078e9613 */
[----:B------:R-:W-:-:S04]  /*1860*/  IMAD.IADD R14, R14, 0x1, R5 ;  /* 0x000000010e0e7824 */ /* 0x000fc800078e0205 */
[----:B------:R-:W-:Y:S01]  /*1870*/  IMAD.IADD R15, R18, 0x1, R15 ;  /* 0x00000001120f7824 */ /* 0x000fe200078e020f */
[----:B------:R-:W-:Y:S04]  /*1880*/  STL.128 [R17+0x3c], R8 ;  /* 0x00003c0811007387 */ /* 0x000fe80000100c00 */
[----:B------:R0:W-:Y:S02]  /*1890*/  STL.128 [R17+0x4c], R12 ;  /* 0x00004c0c11007387 */ /* 0x0001e40000100c00 */
[----:B0-----:R-:W-:Y:S01]  /*18a0*/  VIADD R17, R17, 0x40 ;  /* 0x0000004011117836 */ /* 0x001fe20000000000 */
[----:B------:R-:W-:Y:S06]  /*18b0*/  BRA.U UP0, `(.L_x_2) ;  /* 0xfffffff500107547 */ /* 0x000fec000b83ffff */
[----:B------:R-:W2:Y:S04]  /*18c0*/  LDL.128 R8, [R1+0x160] ;  /* 0x0001600001087983 */ /* 0x000ea80000100c00 */
[----:B------:R-:W3:Y:S01]  /*18d0*/  LDL.128 R4, [R1+0x170] ;  /* 0x0001700001047983 */ /* 0x000ee20000100c00 */
[----:B------:R-:W-:Y:S02]  /*18e0*/  IMAD.MOV.U32 R27, RZ, RZ, RZ ;  /* 0x000000ffff1b7224 */ /* 0x000fe400078e00ff */
[----:B--2---:R-:W-:Y:S02]  /*18f0*/  IMAD.MOV.U32 R25, RZ, RZ, R8 ;  /* 0x000000ffff197224 */ /* 0x004fe400078e0008 */
[----:B------:R-:W-:Y:S02]  /*1900*/  IMAD.MOV.U32 R26, RZ, RZ, R9 ;  /* 0x000000ffff1a7224 */ /* 0x000fe400078e0009 */
[----:B------:R-:W-:-:S02]  /*1910*/  IMAD.MOV.U32 R21, RZ, RZ, R10 ;  /* 0x000000ffff157224 */ /* 0x000fc400078e000a */
[----:B------:R-:W-:Y:S02]  /*1920*/  IMAD.MOV.U32 R24, RZ, RZ, R11 ;  /* 0x000000ffff187224 */ /* 0x000fe400078e000b */
[----:B---3--:R-:W-:Y:S02]  /*1930*/  IMAD.MOV.U32 R19, RZ, RZ, R4 ;  /* 0x000000ffff137224 */ /* 0x008fe400078e0004 */
[----:B------:R-:W-:Y:S02]  /*1940*/  IMAD.MOV.U32 R20, RZ, RZ, R5 ;  /* 0x000000ffff147224 */ /* 0x000fe400078e0005 */
[----:B------:R-:W-:Y:S02]  /*1950*/  IMAD.MOV.U32 R17, RZ, RZ, R6 ;  /* 0x000000ffff117224 */ /* 0x000fe400078e0006 */
[----:B------:R-:W-:-:S07]  /*1960*/  IMAD.MOV.U32 R18, RZ, RZ, R7 ;  /* 0x000000ffff127224 */ /* 0x000fce00078e0007 */
.L_x_3:
[----:B------:R-:W0:Y:S01]  /*1970*/  LDC.64 R22, c[0x4][0x50] ;  /* 0x01001400ff167b82 */ /* 0x000e220000000a00 */
[C-C-:B------:R-:W-:Y:S02]  /*1980*/  SHF.L.W.U32.HI R12, R19.reuse, 0x1a, R19.reuse ;  /* 0x0000001a130c7819 */ /* 0x140fe40000010e13 */
[C-C-:B------:R-:W-:Y:S02]  /*1990*/  SHF.L.W.U32.HI R13, R19.reuse, 0x15, R19.reuse ;  /* 0x00000015130d7819 */ /* 0x140fe40000010e13 */
[----:B------:R-:W-:Y:S02]  /*19a0*/  SHF.L.W.U32.HI R14, R19, 0x7, R19 ;  /* 0x00000007130e7819 */ /* 0x000fe40000010e13 */
[----:B------:R-:W-:Y:S02]  /*19b0*/  LOP3.LUT R29, R17, R19, R20, 0xb8, !PT ;  /* 0x00000013111d7212 */ /* 0x000fe400078eb814 */
[----:B------:R-:W-:Y:S02]  /*19c0*/  LOP3.LUT R13, R14, R12, R13, 0x96, !PT ;  /* 0x0000000c0e0d7212 */ /* 0x000fe400078e960d */
[----:B------:R-:W-:-:S02]  /*19d0*/  SHF.L.W.U32.HI R28, R25, 0x1e, R25 ;  /* 0x0000001e191c7819 */ /* 0x000fc40000010e19 */
[----:B------:R-:W-:Y:S02]  /*19e0*/  IADD3 R29, PT, PT, R13, R29, R18 ;  /* 0x0000001d0d1d7210 */ /* 0x000fe40007ffe012 */
[C-C-:B------:R-:W-:Y:S02]  /*19f0*/  SHF.L.W.U32.HI R13, R25.reuse, 0x13, R25.reuse ;  /* 0x00000013190d7819 */ /* 0x140fe40000010e19 */
[----:B------:R-:W-:-:S04]  /*1a00*/  SHF.L.W.U32.HI R12, R25, 0xa, R25 ;  /* 0x0000000a190c7819 */ /* 0x000fc80000010e19 */
[----:B------:R-:W-:Y:S01]  /*1a10*/  LOP3.LUT R28, R12, R28, R13, 0x96, !PT ;  /* 0x0000001c0c1c7212 */ /* 0x000fe200078e960d */
[C---:B------:R-:W-:Y:S02]  /*1a20*/  IMAD R12, R27.reuse, 0x4, R0 ;  /* 0x000000041b0c7824 */ /* 0x040fe400078e0200 */
[----:B0-----:R-:W-:-:S04]  /*1a30*/  IMAD.WIDE.U32 R22, R27, 0x4, R22 ;  /* 0x000000041b167825 */ /* 0x001fc800078e0016 */
[----:B------:R-:W2:Y:S04]  /*1a40*/  LDL.128 R12, [R12] ;  /* 0x000000000c0c7983 */ /* 0x000ea80000100c00 */
[----:B------:R-:W2:Y:S02]  /*1a50*/  LDG.E.CONSTANT R18, desc[UR6][R22.64] ;  /* 0x0000000616127981 */ /* 0x000ea4000c1e9900 */
[----:B--2---:R-:W-:-:S05]  /*1a60*/  IADD3 R29, PT, PT, R12, R29, R18 ;  /* 0x0000001d0c1d7210 */ /* 0x004fca0007ffe012 */
[----:B------:R-:W-:Y:S01]  /*1a70*/  IMAD.IADD R18, R29, 0x1, R24 ;  /* 0x000000011d127824 */ /* 0x000fe200078e0218 */
[----:B------:R-:W-:-:S04]  /*1a80*/  LOP3.LUT R24, R26, R21, R25, 0xe8, !PT ;  /* 0x000000151a187212 */ /* 0x000fc800078ee819 */
[----:B------:R-:W-:Y:S02]  /*1a90*/  IADD3 R24, PT, PT, R29, R28, R24 ;  /* 0x0000001c1d187210 */ /* 0x000fe40007ffe018 */
[C-C-:B------:R-:W-:Y:S02]  /*1aa0*/  SHF.L.W.U32.HI R12, R18.reuse, 0x7, R18.reuse ;  /* 0x00000007120c7819 */ /* 0x140fe40000010e12 */
[C-C-:B------:R-:W-:Y:S02]  /*1ab0*/  SHF.L.W.U32.HI R28, R18.reuse, 0x1a, R18.reuse ;  /* 0x0000001a121c7819 */ /* 0x140fe40000010e12 */
[----:B------:R-:W-:-:S04]  /*1ac0*/  SHF.L.W.U32.HI R29, R18, 0x15, R18 ;  /* 0x00000015121d7819 */ /* 0x000fc80000010e12 */
[----:B------:R-:W-:Y:S02]  /*1ad0*/  LOP3.LUT R28, R12, R28, R29, 0x96, !PT ;  /* 0x0000001c0c1c7212 */ /* 0x000fe400078e961d */
[----:B------:R-:W2:Y:S01]  /*1ae0*/  LDG.E.CONSTANT R12, desc[UR6][R22.64+0x4] ;  /* 0x00000406160c7981 */ /* 0x000ea2000c1e9900 */
[----:B------:R-:W-:-:S04]  /*1af0*/  LOP3.LUT R29, R20, R18, R19, 0xb8, !PT ;  /* 0x00000012141d7212 */ /* 0x000fc800078eb813 */
[----:B------:R-:W-:-:S04]  /*1b00*/  IADD3 R28, PT, PT, R28, R29, R17 ;  /* 0x0000001d1c1c7210 */ /* 0x000fc80007ffe011 */
[----:B--2---:R-:W-:-:S05]  /*1b10*/  IADD3 R12, PT, PT, R13, R28, R12 ;  /* 0x0000001c0d0c7210 */ /* 0x004fca0007ffe00c */
[----:B------:R-:W-:-:S05]  /*1b20*/  IMAD.IADD R17, R12, 0x1, R21 ;  /* 0x000000010c117824 */ /* 0x000fca00078e0215 */
[C-C-:B------:R-:W-:Y:S02]  /*1b30*/  SHF.L.W.U32.HI R13, R17.reuse, 0x1a, R17.reuse ;  /* 0x0000001a110d7819 */ /* 0x140fe40000010e11 */
[C-C-:B------:R-:W-:Y:S02]  /*1b40*/  SHF.L.W.U32.HI R28, R17.reuse, 0x15, R17.reuse ;  /* 0x00000015111c7819 */ /* 0x140fe40000010e11 */
[----:B------:R-:W-:-:S04]  /*1b50*/  SHF.L.W.U32.HI R21, R17, 0x7, R17 ;  /* 0x0000000711157819 */ /* 0x000fc80000010e11 */
[----:B------:R-:W-:Y:S02]  /*1b60*/  LOP3.LUT R13, R21, R13, R28, 0x96, !PT ;  /* 0x0000000d150d7212 */ /* 0x000fe400078e961c */
[----:B------:R-:W-:Y:S01]  /*1b70*/  LOP3.LUT R21, R19, R17, R18, 0xb8, !PT ;  /* 0x0000001113157212 */ /* 0x000fe200078eb812 */
[----:B------:R-:W2:Y:S03]  /*1b80*/  LDG.E.CONSTANT R28, desc[UR6][R22.64+0xc] ;  /* 0x00000c06161c7981 */ /* 0x000ea6000c1e9900 */
[----:B------:R-:W-:Y:S02]  /*1b90*/  IADD3 R21, PT, PT, R13, R21, R20 ;  /* 0x000000150d157210 */ /* 0x000fe40007ffe014 */
[----:B------:R0:W3:Y:S02]  /*1ba0*/  LDG.E.CONSTANT R13, desc[UR6][R22.64+0x8] ;  /* 0x00000806160d7981 */ /* 0x0000e4000c1e9900 */
[----:B0-----:R-:W-:Y:S01]  /*1bb0*/  SHF.L.W.U32.HI R22, R24, 0x13, R24 ;  /* 0x0000001318167819 */ /* 0x001fe20000010e18 */
[----:B------:R-:W-:-:S05]  /*1bc0*/  VIADD R27, R27, 0x4 ;  /* 0x000000041b1b7836 */ /* 0x000fca0000000000 */
[----:B------:R-:W-:Y:S02]  /*1bd0*/  ISETP.NE.AND P1, PT, R27, 0x40, PT ;  /* 0x000000401b00780c */ /* 0x000fe40003f25270 */
[----:B---3--:R-:W-:-:S05]  /*1be0*/  IADD3 R13, PT, PT, R14, R21, R13 ;  /* 0x000000150e0d7210 */ /* 0x008fca0007ffe00d */
[----:B------:R-:W-:-:S05]  /*1bf0*/  IMAD.IADD R20, R13, 0x1, R26 ;  /* 0x000000010d147824 */ /* 0x000fca00078e021a */
[C-C-:B------:R-:W-:Y:S02]  /*1c00*/  SHF.L.W.U32.HI R14, R20.reuse, 0x1a, R20.reuse ;  /* 0x0000001a140e7819 */ /* 0x140fe40000010e14 */
[C-C-:B------:R-:W-:Y:S02]  /*1c10*/  SHF.L.W.U32.HI R21, R20.reuse, 0x15, R20.reuse ;  /* 0x0000001514157819 */ /* 0x140fe40000010e14 */
[----:B------:R-:W-:-:S04]  /*1c20*/  SHF.L.W.U32.HI R29, R20, 0x7, R20 ;  /* 0x00000007141d7819 */ /* 0x000fc80000010e14 */
[----:B------:R-:W-:Y:S02]  /*1c30*/  LOP3.LUT R14, R29, R14, R21, 0x96, !PT ;  /* 0x0000000e1d0e7212 */ /* 0x000fe400078e9615 */
[----:B------:R-:W-:-:S04]  /*1c40*/  LOP3.LUT R21, R18, R20, R17, 0xb8, !PT ;  /* 0x0000001412157212 */ /* 0x000fc800078eb811 */
[----:B------:R-:W-:Y:S02]  /*1c50*/  IADD3 R14, PT, PT, R14, R21, R19 ;  /* 0x000000150e0e7210 */ /* 0x000fe40007ffe013 */
[C---:B------:R-:W-:Y:S02]  /*1c60*/  SHF.L.W.U32.HI R19, R24.reuse, 0xa, R24 ;  /* 0x0000000a18137819 */ /* 0x040fe40000010e18 */
[----:B--2---:R-:W-:Y:S02]  /*1c70*/  IADD3 R14, PT, PT, R15, R14, R28 ;  /* 0x0000000e0f0e7210 */ /* 0x004fe40007ffe01c */
[--C-:B------:R-:W-:Y:S02]  /*1c80*/  SHF.L.W.U32.HI R15, R24, 0x1e, R24.reuse ;  /* 0x0000001e180f7819 */ /* 0x100fe40000010e18 */
[----:B------:R-:W-:Y:S02]  /*1c90*/  LOP3.LUT R21, R25, R26, R24, 0xe8, !PT ;  /* 0x0000001a19157212 */ /* 0x000fe400078ee818 */
[----:B------:R-:W-:-:S04]  /*1ca0*/  LOP3.LUT R15, R19, R15, R22, 0x96, !PT ;  /* 0x0000000f130f7212 */ /* 0x000fc800078e9616 */
[----:B------:R-:W-:-:S04]  /*1cb0*/  IADD3 R21, PT, PT, R12, R15, R21 ;  /* 0x0000000f0c157210 */ /* 0x000fc80007ffe015 */
[C-C-:B------:R-:W-:Y:S02]  /*1cc0*/  SHF.L.W.U32.HI R12, R21.reuse, 0x1e, R21.reuse ;  /* 0x0000001e150c7819 */ /* 0x140fe40000010e15 */
[C-C-:B------:R-:W-:Y:S02]  /*1cd0*/  SHF.L.W.U32.HI R15, R21.reuse, 0x13, R21.reuse ;  /* 0x00000013150f7819 */ /* 0x140fe40000010e15 */
[--C-:B------:R-:W-:Y:S02]  /*1ce0*/  SHF.L.W.U32.HI R19, R21, 0xa, R21.reuse ;  /* 0x0000000a15137819 */ /* 0x100fe40000010e15 */
[----:B------:R-:W-:Y:S02]  /*1cf0*/  LOP3.LUT R26, R24, R25, R21, 0xe8, !PT ;  /* 0x00000019181a7212 */ /* 0x000fe400078ee815 */
[----:B------:R-:W-:-:S04]  /*1d00*/  LOP3.LUT R12, R19, R12, R15, 0x96, !PT ;  /* 0x0000000c130c7212 */ /* 0x000fc800078e960f */
[----:B------:R-:W-:-:S04]  /*1d10*/  IADD3 R26, PT, PT, R13, R12, R26 ;  /* 0x0000000c0d1a7210 */ /* 0x000fc80007ffe01a */
[C-C-:B------:R-:W-:Y:S02]  /*1d20*/  SHF.L.W.U32.HI R12, R26.reuse, 0x1e, R26.reuse ;  /* 0x0000001e1a0c7819 */ /* 0x140fe40000010e1a */
[C-C-:B------:R-:W-:Y:S02]  /*1d30*/  SHF.L.W.U32.HI R13, R26.reuse, 0x13, R26.reuse ;  /* 0x000000131a0d7819 */ /* 0x140fe40000010e1a */
[----:B------:R-:W-:-:S04]  /*1d40*/  SHF.L.W.U32.HI R15, R26, 0xa, R26 ;  /* 0x0000000a1a0f7819 */ /* 0x000fc80000010e1a */
[----:B------:R-:W-:Y:S02]  /*1d50*/  LOP3.LUT R13, R15, R12, R13, 0x96, !PT ;  /* 0x0000000c0f0d7212 */ /* 0x000fe400078e960d */
[----:B------:R-:W-:Y:S01]  /*1d60*/  LOP3.LUT R12, R21, R24, R26, 0xe8, !PT ;  /* 0x00000018150c7212 */ /* 0x000fe200078ee81a */
[----:B------:R-:W-:-:S03]  /*1d70*/  IMAD.IADD R19, R14, 0x1, R25 ;  /* 0x000000010e137824 */ /* 0x000fc600078e0219 */
[----:B------:R-:W-:Y:S01]  /*1d80*/  IADD3 R25, PT, PT, R14, R13, R12 ;  /* 0x0000000d0e197210 */ /* 0x000fe20007ffe00c */
[----:B------:R-:W-:Y:S06]  /*1d90*/  @P1 BRA `(.L_x_3) ;  /* 0xfffffff800f41947 */ /* 0x000fec000383ffff */
[----:B------:R-:W2:Y:S01]  /*1da0*/  LDL.64 R12, [R1+0x158] ;  /* 0x00015800010c7983 */ /* 0x000ea20000100a00 */
[----:B------:R-:W-:Y:S02]  /*1db0*/  IMAD.IADD R8, R8, 0x1, R25 ;  /* 0x0000000108087824 */ /* 0x000fe400078e0219 */
[----:B------:R-:W-:Y:S01]  /*1dc0*/  IMAD.IADD R9, R9, 0x1, R26 ;  /* 0x0000000109097824 */ /* 0x000fe200078e021a */
[----:B------:R0:W-:Y:S01]  /*1dd0*/  STL [R1+0x150], RZ ;  /* 0x000150ff01007387 */ /* 0x0001e20000100800 */
[----:B------:R-:W-:Y:S02]  /*1de0*/  IMAD.IADD R10, R21, 0x1, R10 ;  /* 0x00000001150a7824 */ /* 0x000fe400078e020a */
[----:B------:R-:W-:Y:S02]  /*1df0*/  IMAD.IADD R11, R24, 0x1, R11 ;  /* 0x00000001180b7824 */ /* 0x000fe400078e020b */
[----:B------:R-:W-:Y:S02]  /*1e00*/  IMAD.IADD R4, R4, 0x1, R19 ;  /* 0x0000000104047824 */ /* 0x000fe400078e0213 */
[----:B------:R-:W-:Y:S01]  /*1e10*/  IMAD.IADD R5, R5, 0x1, R20 ;  /* 0x0000000105057824 */ /* 0x000fe200078e0214 */
[----:B------:R0:W-:Y:S01]  /*1e20*/  STL.128 [R1+0x160], R8 ;  /* 0x0001600801007387 */ /* 0x0001e20000100c00 */
[----:B------:R-:W-:-:S02]  /*1e30*/  IMAD.IADD R6, R17, 0x1, R6 ;  /* 0x0000000111067824 */ /* 0x000fc400078e0206 */
[----:B------:R-:W-:-:S05]  /*1e40*/  IMAD.IADD R7, R18, 0x1, R7 ;  /* 0x0000000112077824 */ /* 0x000fca00078e0207 */
[----:B------:R0:W-:Y:S01]  /*1e50*/  STL.128 [R1+0x170], R4 ;  /* 0x0001700401007387 */ /* 0x0001e20000100c00 */
[----:B--2---:R-:W-:Y:S01]  /*1e60*/  IADD3 R14, P1, PT, R12, 0x200, RZ ;  /* 0x000002000c0e7810 */ /* 0x004fe20007f3e0ff */
[----:B------:R-:W-:-:S04]  /*1e70*/  IMAD.MOV.U32 R12, RZ, RZ, RZ ;  /* 0x000000ffff0c7224 */ /* 0x000fc800078e00ff */
[----:B------:R-:W-:-:S05]  /*1e80*/  IMAD.X R15, RZ, RZ, R13, P1 ;  /* 0x000000ffff0f7224 */ /* 0x000fca00008e060d */
[----:B------:R0:W-:Y:S03]  /*1e90*/  STL.64 [R1+0x158], R14 ;  /* 0x0001580e01007387 */ /* 0x0001e60000100a00 */
.L_x_1:
[----:B------:R-:W-:Y:S05]  /*1ea0*/  BSYNC.RECONVERGENT B0 ;  /* 0x0000000000007941 */ /* 0x000fea0003800200 */
.L_x_0:
[----:B------:R-:W-:Y:S05]  /*1eb0*/  @P0 BRA `(.L_x_4) ;  /* 0xffffffe000f80947 */ /* 0x000fea000383ffff */
[----:B------:R-:W-:Y:S01]  /*1ec0*/  ISETP.GT.U32.AND P0, PT, R12, 0x37, PT ;  /* 0x000000370c00780c */ /* 0x000fe20003f04070 */
[----:B------:R-:W-:-:S12]  /*1ed0*/  BSSY.RECONVERGENT B0, `(.L_x_5) ;  /* 0x0000271000007945 */ /* 0x000fd80003800200 */
[----:B------:R-:W-:Y:S05]  /*1ee0*/  @P0 BRA `(.L_x_6) ;  /* 0x0000000400340947 */ /* 0x000fea0003800000 */
[----:B------:R-:W-:Y:S01]  /*1ef0*/  IMAD.MOV.U32 R2, RZ, RZ, 0x80 ;  /* 0x00000080ff027424 */ /* 0x000fe200078e00ff */
[----:B------:R-:W-:Y:S01]  /*1f00*/  ISETP.NE.AND P0, PT, R12, 0x37, PT ;  /* 0x000000370c00780c */ /* 0x000fe20003f05270 */
[----:B0-----:R-:W-:Y:S01]  /*1f10*/  IMAD.IADD R5, R1, 0x1, R12 ;  /* 0x0000000101057824 */ /* 0x001fe200078e020c */
[----:B------:R-:W-:Y:S04]  /*1f20*/  BSSY.RECONVERGENT B1, `(.L_x_7) ;  /* 0x0000048000017945 */ /* 0x000fe80003800200 */
[----:B------:R0:W-:Y:S07]  /*1f30*/  STL.U8 [R5+0x110], R2 ;  /* 0x0001100205007387 */ /* 0x0001ee0000100000 */
[----:B------:R-:W-:Y:S05]  /*1f40*/  @!P0 BRA `(.L_x_8) ;  /* 0x0000000400148947 */ /* 0x000fea0003800000 */
[C---:B------:R-:W-:Y:S01]  /*1f50*/  ISETP.GT.U32.AND P1, PT, R12.reuse, 0x27, PT ;  /* 0x000000270c00780c */ /* 0x040fe20003f24070 */
[----:B------:R-:W-:Y:S01]  /*1f60*/  BSSY.RECONVERGENT B2, `(.L_x_9) ;  /* 0x0000020000027945 */ /* 0x000fe20003800200 */
[----:B------:R-:W-:-:S04]  /*1f70*/  IADD3 R6, PT, PT, -R12, 0x37, RZ ;  /* 0x000000370c067810 */ /* 0x000fc80007ffe1ff */
[----:B------:R-:W-:-:S04]  /*1f80*/  LOP3.LUT R7, R6, 0xf, RZ, 0xc0, !PT ;  /* 0x0000000f06077812 */ /* 0x000fc800078ec0ff */
[----:B------:R-:W-:-:S03]  /*1f90*/  ISETP.NE.AND P0, PT, R7, RZ, PT ;  /* 0x000000ff0700720c */ /* 0x000fc60003f05270 */
[----:B------:R-:W-:Y:S10]  /*1fa0*/  @P1 BRA `(.L_x_10) ;  /* 0x00000000006c1947 */ /* 0x000ff40003800000 */
[----:B0-----:R-:W-:Y:S01]  /*1fb0*/  LOP3.LUT R2, R6, 0xffff, RZ, 0xc0, !PT ;  /* 0x0000ffff06027812 */ /* 0x001fe200078ec0ff */
[----:B------:R-:W-:-:S03]  /*1fc0*/  VIADD R4, R5, 0x118 ;  /* 0x0000011805047836 */ /* 0x000fc60000000000 */
[----:B------:R-:W-:-:S05]  /*1fd0*/  SHF.R.U32.HI R2, RZ, 0x4, R2 ;  /* 0x00000004ff027819 */ /* 0x000fca0000011602 */
[----:B------:R-:W-:-:S05]  /*1fe0*/  IMAD.SHL.U32 R2, R2, 0x10, RZ ;  /* 0x0000001002027824 */ /* 0x000fca00078e00ff */
[----:B------:R-:W-:-:S05]  /*1ff0*/  LOP3.LUT R2, R2, 0x30, RZ, 0xe2, !PT ;  /* 0x0000003002027812 */ /* 0x000fca00078ee2ff */
[----:B------:R-:W-:-:S07]  /*2000*/  IMAD.MOV R2, RZ, RZ, -R2 ;  /* 0x000000ffff027224 */ /* 0x000fce00078e0a02 */
.L_x_11:
[----:B------:R-:W-:Y:S01]  /*2010*/  VIADD R2, R2, 0x10 ;  /* 0x0000001002027836 */ /* 0x000fe20000000000 */
[----:B------:R-:W-:Y:S01]  /*2020*/  STL.U8 [R4+-0x7], RZ ;  /* 0xfffff9ff04007387 */ /* 0x000fe20000100000 */
[----:B------:R-:W-:-:S03]  /*2030*/  VIADD R12, R12, 0x10 ;  /* 0x000000100c0c7836 */ /* 0x000fc60000000000 */
[----:B------:R-:W-:Y:S01]  /*2040*/  ISETP.NE.AND P1, PT, R2, RZ, PT ;  /* 0x000000ff0200720c */ /* 0x000fe20003f25270 */
[----:B------:R-:W-:Y:S04]  /*2050*/  STL.U8 [R4+-0x6], RZ ;  /* 0xfffffaff04007387 */ /* 0x000fe80000100000 */
[----:B------:R-:W-:Y:S04]  /*2060*/  STL.U8 [R4+-0x5], RZ ;  /* 0xfffffbff04007387 */ /* 0x000fe80000100000 */
[----:B------:R-:W-:Y:S04]  /*2070*/  STL.U8 [R4+-0x4], RZ ;  /* 0xfffffcff04007387 */ /* 0x000fe80000100000 */
[----:B------:R-:W-:Y:S04]  /*2080*/  STL.U8 [R4+-0x3], RZ ;  /* 0xfffffdff04007387 */ /* 0x000fe80000100000 */
[----:B------:R-:W-:Y:S04]  /*2090*/  STL.U8 [R4+-0x2], RZ ;  /* 0xfffffeff04007387 */ /* 0x000fe80000100000 */
[----:B------:R-:W-:Y:S04]  /*20a0*/  STL.U8 [R4+-0x1], RZ ;  /* 0xffffffff04007387 */ /* 0x000fe80000100000 */
[----:B------:R-:W-:Y:S04]  /*20b0*/  STL.U8 [R4], RZ ;  /* 0x000000ff04007387 */ /* 0x000fe80000100000 */
[----:B------:R-:W-:Y:S04]  /*20c0*/  STL.U8 [R4+0x1], RZ ;  /* 0x000001ff04007387 */ /* 0x000fe80000100000 */
[----:B------:R-:W-:Y:S04]  /*20d0*/  STL.U8 [R4+0x2], RZ ;  /* 0x000002ff04007387 */ /* 0x000fe80000100000 */
[----:B------:R-:W-:Y:S04]  /*20e0*/  STL.U8 [R4+0x3], RZ ;  /* 0x000003ff04007387 */ /* 0x000fe80000100000 */
[----:B------:R-:W-:Y:S04]  /*20f0*/  STL.U8 [R4+0x4], RZ ;  /* 0x000004ff04007387 */ /* 0x000fe80000100000 */
[----:B------:R-:W-:Y:S04]  /*2100*/  STL.U8 [R4+0x5], RZ ;  /* 0x000005ff04007387 */ /* 0x000fe80000100000 */
[----:B------:R-:W-:Y:S04]  /*2110*/  STL.U8 [R4+0x6], RZ ;  /* 0x000006ff04007387 */ /* 0x000fe80000100000 */
[----:B------:R-:W-:Y:S04]  /*2120*/  STL.U8 [R4+0x7], RZ ;  /* 0x000007ff04007387 */ /* 0x000fe80000100000 */
[----:B------:R0:W-:Y:S02]  /*2130*/  STL.U8 [R4+0x8], RZ ;  /* 0x000008ff04007387 */ /* 0x0001e40000100000 */
[----:B0-----:R-:W-:Y:S01]  /*2140*/  VIADD R4, R4, 0x10 ;  /* 0x0000001004047836 */ /* 0x001fe20000000000 */
[----:B------:R-:W-:Y:S06]  /*2150*/  @P1 BRA `(.L_x_11) ;  /* 0xfffffffc00ac1947 */ /* 0x000fec000383ffff */
.L_x_10:
[----:B------:R-:W-:Y:S05]  /*2160*/  BSYNC.RECONVERGENT B2 ;  /* 0x0000000000027941 */ /* 0x000fea0003800200 */
.L_x_9:
[----:B------:R-:W-:Y:S05]  /*2170*/  @!P0 BRA `(.L_x_8) ;  /* 0x0000000000888947 */ /* 0x000fea0003800000 */
[----:B------:R-:W-:Y:S01]  /*2180*/  ISETP.GE.U32.AND P0, PT, R7, 0x8, PT ;  /* 0x000000080700780c */ /* 0x000fe20003f06070 */
[----:B------:R-:W-:Y:S01]  /*2190*/  BSSY.RECONVERGENT B2, `(.L_x_12) ;  /* 0x000000e000027945 */ /* 0x000fe20003800200 */
[----:B------:R-:W-:-:S04]  /*21a0*/  LOP3.LUT R4, R6, 0x7, RZ, 0xc0, !PT ;  /* 0x0000000706047812 */ /* 0x000fc800078ec0ff */
[----:B------:R-:W-:-:S07]  /*21b0*/  ISETP.NE.AND P1, PT, R4, RZ, PT ;  /* 0x000000ff0400720c */ /* 0x000fce0003f25270 */
[----:B------:R-:W-:Y:S06]  /*21c0*/  @!P0 BRA `(.L_x_13) ;  /* 0x0000000000288947 */ /* 0x000fec0003800000 */
[----:B0-----:R-:W-:Y:S02]  /*21d0*/  IMAD.IADD R2, R1, 0x1, R12 ;  /* 0x0000000101027824 */ /* 0x001fe400078e020c */
[----:B------:R-:W-:-:S03]  /*21e0*/  VIADD R12, R12, 0x8 ;  /* 0x000000080c0c7836 */ /* 0x000fc60000000000 */
[----:B------:R1:W-:Y:S04]  /*21f0*/  STL.U8 [R2+0x111], RZ ;  /* 0x000111ff02007387 */ /* 0x0003e80000100000 */
[----:B------:R1:W-:Y:S04]  /*2200*/  STL.U8 [R2+0x112], RZ ;  /* 0x000112ff02007387 */ /* 0x0003e80000100000 */
[----:B------:R1:W-:Y:S04]  /*2210*/  STL.U8 [R2+0x113], RZ ;  /* 0x000113ff02007387 */ /* 0x0003e80000100000 */
[----:B------:R1:W-:Y:S04]  /*2220*/  STL.U8 [R2+0x114], RZ ;  /* 0x000114ff02007387 */ /* 0x0003e80000100000 */
[----:B------:R1:W-:Y:S04]  /*2230*/  STL.U8 [R2+0x115], RZ ;  /* 0x000115ff02007387 */ /* 0x0003e80000100000 */
[----:B------:R1:W-:Y:S04]  /*2240*/  STL.U8 [R2+0x116], RZ ;  /* 0x000116ff02007387 */ /* 0x0003e80000100000 */
[----:B------:R1:W-:Y:S04]  /*2250*/  STL.U8 [R2+0x117], RZ ;  /* 0x000117ff02007387 */ /* 0x0003e80000100000 */
[----:B------:R1:W-:Y:S02]  /*2260*/  STL.U8 [R2+0x118], RZ ;  /* 0x000118ff02007387 */ /* 0x0003e40000100000 */
.L_x_13:
[----:B------:R-:W-:Y:S05]  /*2270*/  BSYNC.RECONVERGENT B2 ;  /* 0x0000000000027941 */ /* 0x000fea0003800200 */
.L_x_12:
[----:B------:R-:W-:Y:S05]  /*2280*/  @!P1 BRA `(.L_x_8) ;  /* 0x0000000000449947 */ /* 0x000fea0003800000 */
[----:B------:R-:W-:Y:S02]  /*2290*/  ISETP.GE.U32.AND P0, PT, R4, 0x4, PT ;  /* 0x000000040400780c */ /* 0x000fe40003f06070 */
[----:B01----:R-:W-:-:S04]  /*22a0*/  LOP3.LUT R2, R6, 0x3, RZ, 0xc0, !PT ;  /* 0x0000000306027812 */ /* 0x003fc800078ec0ff */
[----:B------:R-:W-:-:S07]  /*22b0*/  ISETP.NE.AND P1, PT, R2, RZ, PT ;  /* 0x000000ff0200720c */ /* 0x000fce0003f25270 */
[----:B------:R-:W-:Y:S02]  /*22c0*/  @P0 IMAD.IADD R4, R1, 0x1, R12 ;  /* 0x0000000101040824 */ /* 0x000fe400078e020c */
[----:B------:R-:W-:-:S03]  /*22d0*/  @P0 VIADD R12, R12, 0x4 ;  /* 0x000000040c0c0836 */ /* 0x000fc60000000000 */
[----:B------:R2:W-:Y:S04]  /*22e0*/  @P0 STL.U8 [R4+0x111], RZ ;  /* 0x000111ff04000387 */ /* 0x0005e80000100000 */
[----:B------:R2:W-:Y:S04]  /*22f0*/  @P0 STL.U8 [R4+0x112], RZ ;  /* 0x000112ff04000387 */ /* 0x0005e80000100000 */
[----:B------:R2:W-:Y:S04]  /*2300*/  @P0 STL.U8 [R4+0x113], RZ ;  /* 0x000113ff04000387 */ /* 0x0005e80000100000 */
[----:B------:R2:W-:Y:S01]  /*2310*/  @P0 STL.U8 [R4+0x114], RZ ;  /* 0x000114ff04000387 */ /* 0x0005e20000100000 */
[----:B------:R-:W-:Y:S05]  /*2320*/  @!P1 BRA `(.L_x_8) ;  /* 0x00000000001c9947 */ /* 0x000fea0003800000 */
[----:B------:R-:W-:Y:S01]  /*2330*/  IADD3 R3, PT, PT, R12, 0x1, R3 ;  /* 0x000000010c037810 */ /* 0x000fe20007ffe003 */
[----:B------:R-:W-:-:S07]  /*2340*/  IMAD.MOV R2, RZ, RZ, -R2 ;  /* 0x000000ffff027224 */ /* 0x000fce00078e0a02 */
.L_x_14:
[----:B------:R-:W-:Y:S01]  /*2350*/  VIADD R2, R2, 0x1 ;  /* 0x0000000102027836 */ /* 0x000fe20000000000 */
[----:B------:R0:W-:Y:S04]  /*2360*/  STL.U8 [R3], RZ ;  /* 0x000000ff03007387 */ /* 0x0001e80000100000 */
[----:B------:R-:W-:Y:S01]  /*2370*/  ISETP.NE.AND P0, PT, R2, RZ, PT ;  /* 0x000000ff0200720c */ /* 0x000fe20003f05270 */
[----:B0-----:R-:W-:-:S12]  /*2380*/  VIADD R3, R3, 0x1 ;  /* 0x0000000103037836 */ /* 0x001fd80000000000 */
[----:B------:R-:W-:Y:S05]  /*2390*/  @P0 BRA `(.L_x_14) ;  /* 0xfffffffc00ec0947 */ /* 0x000fea000383ffff */
.L_x_8:
[----:B------:R-:W-:Y:S05]  /*23a0*/  BSYNC.RECONVERGENT B1 ;  /* 0x0000000000017941 */ /* 0x000fea0003800200 */
.L_x_7:
[----:B------:R-:W-:Y:S05]  /*23b0*/  BRA `(.L_x_15) ;  /* 0x0000002000887947 */ /* 0x000fea0003800000 */
.L_x_6:
[----:B0-----:R-:W-:Y:S01]  /*23c0*/  IMAD.MOV.U32 R4, RZ, RZ, 0x80 ;  /* 0x00000080ff047424 */ /* 0x001fe200078e00ff */
[----:B------:R-:W-:Y:S01]  /*23d0*/  BSSY.RECONVERGENT B1, `(.L_x_16) ;  /* 0x0000068000017945 */ /* 0x000fe20003800200 */
[----:B------:R-:W-:Y:S02]  /*23e0*/  IMAD.IADD R3, R1, 0x1, R12 ;  /* 0x0000000101037824 */ /* 0x000fe400078e020c */
[----:B------:R-:W-:-:S03]  /*23f0*/  VIADD R2, R12, 0x1 ;  /* 0x000000010c027836 */ /* 0x000fc60000000000 */
[----:B------:R0:W-:Y:S02]  /*2400*/  STL.U8 [R3+0x110], R4 ;  /* 0x0001100403007387 */ /* 0x0001e40000100000 */
[----:B------:R-:W-:-:S13]  /*2410*/  ISETP.GT.U32.AND P0, PT, R2, 0x3f, PT ;  /* 0x0000003f0200780c */ /* 0x000fda0003f04070 */
[----:B0-----:R-:W-:Y:S05]  /*2420*/  @P0 BRA `(.L_x_17) ;  /* 0x0000000400880947 */ /* 0x001fea0003800000 */
[C---:B------:R-:W-:Y:S01]  /*2430*/  VIADD R3, R12.reuse, 0xffffffd0 ;  /* 0xffffffd00c037836 */ /* 0x040fe20000000000 */
[----:B------:R-:W-:Y:S04]  /*2440*/  BSSY.RECONVERGENT B2, `(.L_x_18) ;  /* 0x000002f000027945 */ /* 0x000fe80003800200 */
[----:B------:R-:W-:Y:S02]  /*2450*/  ISETP.GE.U32.AND P0, PT, R3, 0xf, PT ;  /* 0x0000000f0300780c */ /* 0x000fe40003f06070 */
[----:B------:R-:W-:-:S04]  /*2460*/  IADD3 R3, PT, PT, -R12, 0x3f, RZ ;  /* 0x0000003f0c037810 */ /* 0x000fc80007ffe1ff */
[----:B------:R-:W-:-:S07]  /*2470*/  LOP3.LUT R14, R3, 0xf, RZ, 0xc0, !PT ;  /* 0x0000000f030e7812 */ /* 0x000fce00078ec0ff */
[----:B------:R-:W-:Y:S05]  /*2480*/  @!P0 BRA `(.L_x_19) ;  /* 0x0000000000a88947 */ /* 0x000fea0003800000 */
[----:B------:R-:W-:Y:S01]  /*2490*/  LOP3.LUT R4, R3, 0xfffffff0, RZ, 0xc0, !PT ;  /* 0xfffffff003047812 */ /* 0x000fe200078ec0ff */
[----:B------:R-:W-:Y:S01]  /*24a0*/  BSSY.RECONVERGENT B3, `(.L_x_20) ;  /* 0x0000027000037945 */ /* 0x000fe20003800200 */
[----:B------:R-:W-:-:S03]  /*24b0*/  VIADD R2, R12, 0x8 ;  /* 0x000000080c027836 */ /* 0x000fc60000000000 */
[----:B------:R-:W-:-:S07]  /*24c0*/  IMAD.MOV R4, RZ, RZ, -R4 ;  /* 0x000000ffff047224 */ /* 0x000fce00078e0a04 */
.L_x_21:
[C-C-:B-1----:R-:W-:Y:S01]  /*24d0*/  IADD3 R11, PT, PT, R1.reuse, -0x7, R2.reuse ;  /* 0xfffffff9010b7810 */ /* 0x142fe20007ffe002 */
[C-C-:B------:R-:W-:Y:S01]  /*24e0*/  IMAD.IADD R13, R1.reuse, 0x1, R2.reuse ;  /* 0x00000001010d7824 */ /* 0x140fe200078e0202 */
[C-C-:B------:R-:W-:Y:S01]  /*24f0*/  IADD3 R10, PT, PT, R1.reuse, -0x6, R2.reuse ;  /* 0xfffffffa010a7810 */ /* 0x140fe20007ffe002 */
[----:B------:R-:W-:Y:S01]  /*2500*/  VIADD R4, R4, 0x10 ;  /* 0x0000001004047836 */ /* 0x000fe20000000000 */
[C-C-:B------:R-:W-:Y:S01]  /*2510*/  IADD3 R9, PT, PT, R1.reuse, -0x5, R2.reuse ;  /* 0xfffffffb01097810 */ /* 0x140fe20007ffe002 */
[----:B------:R0:W-:Y:S01]  /*2520*/  STL.U8 [R11+0x110], RZ ;  /* 0x000110ff0b007387 */ /* 0x0001e20000100000 */
[C-C-:B------:R-:W-:Y:S02]  /*2530*/  IADD3 R8, PT, PT, R1.reuse, -0x4, R2.reuse ;  /* 0xfffffffc01087810 */ /* 0x140fe40007ffe002 */
[C-C-:B------:R-:W-:Y:S01]  /*2540*/  IADD3 R7, PT, PT, R1.reuse, -0x3, R2.reuse ;  /* 0xfffffffd01077810 */ /* 0x140fe20007ffe002 */
[----:B------:R1:W-:Y:S01]  /*2550*/  STL.U8 [R10+0x110], RZ ;  /* 0x000110ff0a007387 */ /* 0x0003e20000100000 */
[----:B------:R-:W-:-:S02]  /*2560*/  IADD3 R6, PT, PT, R1, -0x2, R2 ;  /* 0xfffffffe01067810 */ /* 0x000fc40007ffe002 */
[C-C-:B------:R-:W-:Y:S01]  /*2570*/  IADD3 R5, PT, PT, R1.reuse, -0x1, R2.reuse ;  /* 0xffffffff01057810 */ /* 0x140fe20007ffe002 */
[----:B------:R2:W-:Y:S01]  /*2580*/  STL.U8 [R9+0x110], RZ ;  /* 0x000110ff09007387 */ /* 0x0005e20000100000 */
[C-C-:B------:R-:W-:Y:S02]  /*2590*/  IADD3 R12, PT, PT, R1.reuse, 0x1, R2.reuse ;  /* 0x00000001010c7810 */ /* 0x140fe40007ffe002 */
[C-C-:B0-----:R-:W-:Y:S01]  /*25a0*/  IADD3 R11, PT, PT, R1.reuse, 0x2, R2.reuse ;  /* 0x00000002010b7810 */ /* 0x141fe20007ffe002 */
[----:B------:R0:W-:Y:S01]  /*25b0*/  STL.U8 [R8+0x110], RZ ;  /* 0x000110ff08007387 */ /* 0x0001e20000100000 */
[C-C-:B-1----:R-:W-:Y:S02]  /*25c0*/  IADD3 R10, PT, PT, R1.reuse, 0x3, R2.reuse ;  /* 0x00000003010a7810 */ /* 0x142fe40007ffe002 */
[----:B------:R-:W-:Y:S01]  /*25d0*/  ISETP.NE.AND P0, PT, R4, RZ, PT ;  /* 0x000000ff0400720c */ /* 0x000fe20003f05270 */
[----:B------:R1:W-:Y:S01]  /*25e0*/  STL.U8 [R7+0x110], RZ ;  /* 0x000110ff07007387 */ /* 0x0003e20000100000 */
[----:B--2---:R-:W-:-:S03]  /*25f0*/  IADD3 R9, PT, PT, R1, 0x4, R2 ;  /* 0x0000000401097810 */ /* 0x004fc60007ffe002 */
[----:B------:R2:W-:Y:S01]  /*2600*/  STL.U8 [R6+0x110], RZ ;  /* 0x000110ff06007387 */ /* 0x0005e20000100000 */
[----:B0-----:R-:W-:-:S03]  /*2610*/  IADD3 R8, PT, PT, R1, 0x5, R2 ;  /* 0x0000000501087810 */ /* 0x001fc60007ffe002 */
[----:B------:R0:W-:Y:S01]  /*2620*/  STL.U8 [R5+0x110], RZ ;  /* 0x000110ff05007387 */ /* 0x0001e20000100000 */
[----:B-1----:R-:W-:-:S03]  /*2630*/  IADD3 R7, PT, PT, R1, 0x6, R2 ;  /* 0x0000000601077810 */ /* 0x002fc60007ffe002 */
[----:B------:R1:W-:Y:S01]  /*2640*/  STL.U8 [R13+0x110], RZ ;  /* 0x000110ff0d007387 */ /* 0x0003e20000100000 */
[----:B--2---:R-:W-:-:S03]  /*2650*/  IADD3 R6, PT, PT, R1, 0x7, R2 ;  /* 0x0000000701067810 */ /* 0x004fc60007ffe002 */
[----:B------:R1:W-:Y:S01]  /*2660*/  STL.U8 [R12+0x110], RZ ;  /* 0x000110ff0c007387 */ /* 0x0003e20000100000 */
[----:B0-----:R-:W-:Y:S01]  /*2670*/  IADD3 R5, PT, PT, R1, 0x8, R2 ;  /* 0x0000000801057810 */ /* 0x001fe20007ffe002 */
[----:B------:R-:W-:Y:S02]  /*2680*/  VIADD R2, R2, 0x10 ;  /* 0x0000001002027836 */ /* 0x000fe40000000000 */
[----:B------:R1:W-:Y:S04]  /*2690*/  STL.U8 [R11+0x110], RZ ;  /* 0x000110ff0b007387 */ /* 0x0003e80000100000 */
[----:B------:R1:W-:Y:S04]  /*26a0*/  STL.U8 [R10+0x110], RZ ;  /* 0x000110ff0a007387 */ /* 0x0003e80000100000 */
[----:B------:R1:W-:Y:S04]  /*26b0*/  STL.U8 [R9+0x110], RZ ;  /* 0x000110ff09007387 */ /* 0x0003e80000100000 */
[----:B------:R1:W-:Y:S04]  /*26c0*/  STL.U8 [R8+0x110], RZ ;  /* 0x000110ff08007387 */ /* 0x0003e80000100000 */
[----:B------:R1:W-:Y:S04]  /*26d0*/  STL.U8 [R7+0x110], RZ ;  /* 0x000110ff07007387 */ /* 0x0003e80000100000 */
[----:B------:R1:W-:Y:S04]  /*26e0*/  STL.U8 [R6+0x110], RZ ;  /* 0x000110ff06007387 */ /* 0x0003e80000100000 */
[----:B------:R1:W-:Y:S01]  /*26f0*/  STL.U8 [R5+0x110], RZ ;  /* 0x000110ff05007387 */ /* 0x0003e20000100000 */
[----:B------:R-:W-:Y:S05]  /*2700*/  @P0 BRA `(.L_x_21) ;  /* 0xfffffffc00700947 */ /* 0x000fea000383ffff */
[----:B------:R-:W-:Y:S05]  /*2710*/  BSYNC.RECONVERGENT B3 ;  /* 0x0000000000037941 */ /* 0x000fea0003800200 */
.L_x_20:
[----:B------:R-:W-:-:S07]  /*2720*/  VIADD R2, R2, 0xfffffff9 ;  /* 0xfffffff902027836 */ /* 0x000fce0000000000 */
.L_x_19:
[----:B------:R-:W-:Y:S05]  /*2730*/  BSYNC.RECONVERGENT B2 ;  /* 0x0000000000027941 */ /* 0x000fea0003800200 */
.L_x_18:
[----:B------:R-:W-:-:S13]  /*2740*/  ISETP.NE.AND P0, PT, R14, RZ, PT ;  /* 0x000000ff0e00720c */ /* 0x000fda0003f05270 */
[----:B------:R-:W-:Y:S05]  /*2750*/  @!P0 BRA `(.L_x_17) ;  /* 0x0000000000bc8947 */ /* 0x000fea0003800000 */
[----:B------:R-:W-:Y:S01]  /*2760*/  ISETP.GE.U32.AND P0, PT, R14, 0x8, PT ;  /* 0x000000080e00780c */ /* 0x000fe20003f06070 */
[----:B------:R-:W-:Y:S01]  /*2770*/  BSSY.RECONVERGENT B2, `(.L_x_22) ;  /* 0x0000015000027945 */ /* 0x000fe20003800200 */
[----:B-1----:R-:W-:-:S04]  /*2780*/  LOP3.LUT R12, R3, 0x7, RZ, 0xc0, !PT ;  /* 0x00000007030c7812 */ /* 0x002fc800078ec0ff */
[----:B------:R-:W-:-:S07]  /*2790*/  ISETP.NE.AND P1, PT, R12, RZ, PT ;  /* 0x000000ff0c00720c */ /* 0x000fce0003f25270 */
[----:B------:R-:W-:Y:S06]  /*27a0*/  @!P0 BRA `(.L_x_23) ;  /* 0x0000000000448947 */ /* 0x000fec0003800000 */
[C-C-:B------:R-:W-:Y:S01]  /*27b0*/  IMAD.IADD R11, R1.reuse, 0x1, R2.reuse ;  /* 0x00000001010b7824 */ /* 0x140fe200078e0202 */
[C-C-:B------:R-:W-:Y:S02]  /*27c0*/  IADD3 R10, PT, PT, R1.reuse, 0x1, R2.reuse ;  /* 0x00000001010a7810 */ /* 0x140fe40007ffe002 */
[C-C-:B------:R-:W-:Y:S02]  /*27d0*/  IADD3 R9, PT, PT, R1.reuse, 0x2, R2.reuse ;  /* 0x0000000201097810 */ /* 0x140fe40007ffe002 */
[C-C-:B------:R-:W-:Y:S01]  /*27e0*/  IADD3 R8, PT, PT, R1.reuse, 0x3, R2.reuse ;  /* 0x0000000301087810 */ /* 0x140fe20007ffe002 */
[----:B------:R0:W-:Y:S01]  /*27f0*/  STL.U8 [R11+0x110], RZ ;  /* 0x000110ff0b007387 */ /* 0x0001e20000100000 */
[C-C-:B------:R-:W-:Y:S02]  /*2800*/  IADD3 R7, PT, PT, R1.reuse, 0x4, R2.reuse ;  /* 0x0000000401077810 */ /* 0x140fe40007ffe002 */
[C-C-:B------:R-:W-:Y:S01]  /*2810*/  IADD3 R6, PT, PT, R1.reuse, 0x5, R2.reuse ;  /* 0x0000000501067810 */ /* 0x140fe20007ffe002 */
[----:B------:R0:W-:Y:S01]  /*2820*/  STL.U8 [R10+0x110], RZ ;  /* 0x000110ff0a007387 */ /* 0x0001e20000100000 */
[----:B------:R-:W-:-:S02]  /*2830*/  IADD3 R5, PT, PT, R1, 0x6, R2 ;  /* 0x0000000601057810 */ /* 0x000fc40007ffe002 */
[----:B------:R-:W-:Y:S01]  /*2840*/  IADD3 R4, PT, PT, R1, 0x7, R2 ;  /* 0x0000000701047810 */ /* 0x000fe20007ffe002 */
[----:B------:R0:W-:Y:S01]  /*2850*/  STL.U8 [R9+0x110], RZ ;  /* 0x000110ff09007387 */ /* 0x0001e20000100000 */
[----:B------:R-:W-:-:S03]  /*2860*/  VIADD R2, R2, 0x8 ;  /* 0x0000000802027836 */ /* 0x000fc60000000000 */
[----:B------:R0:W-:Y:S04]  /*2870*/  STL.U8 [R8+0x110], RZ ;  /* 0x000110ff08007387 */ /* 0x0001e80000100000 */
[----:B------:R0:W-:Y:S04]  /*2880*/  STL.U8 [R7+0x110], RZ ;  /* 0x000110ff07007387 */ /* 0x0001e80000100000 */
[----:B------:R0:W-:Y:S04]  /*2890*/  STL.U8 [R6+0x110], RZ ;  /* 0x000110ff06007387 */ /* 0x0001e80000100000 */
[----:B------:R0:W-:Y:S04]  /*28a0*/  STL.U8 [R5+0x110], RZ ;  /* 0x000110ff05007387 */ /* 0x0001e80000100000 */
[----:B------:R0:W-:Y:S02]  /*28b0*/  STL.U8 [R4+0x110], RZ ;  /* 0x000110ff04007387 */ /* 0x0001e40000100000 */
.L_x_23:
[----:B------:R-:W-:Y:S05]  /*28c0*/  BSYNC.RECONVERGENT B2 ;  /* 0x0000000000027941 */ /* 0x000fea0003800200 */
.L_x_22:
[----:B------:R-:W-:Y:S05]  /*28d0*/  @!P1 BRA `(.L_x_17) ;  /* 0x00000000005c9947 */ /* 0x000fea0003800000 */
[----:B------:R-:W-:Y:S01]  /*28e0*/  ISETP.GE.U32.AND P0, PT, R12, 0x4, PT ;  /* 0x000000040c00780c */ /* 0x000fe20003f06070 */
[----:B------:R-:W-:Y:S01]  /*28f0*/  BSSY.RECONVERGENT B2, `(.L_x_24) ;  /* 0x000000d000027945 */ /* 0x000fe20003800200 */
[----:B------:R-:W-:-:S04]  /*2900*/  LOP3.LUT R3, R3, 0x3, RZ, 0xc0, !PT ;  /* 0x0000000303037812 */ /* 0x000fc800078ec0ff */
[----:B------:R-:W-:-:S07]  /*2910*/  ISETP.NE.AND P1, PT, R3, RZ, PT ;  /* 0x000000ff0300720c */ /* 0x000fce0003f25270 */
[----:B------:R-:W-:Y:S06]  /*2920*/  @!P0 BRA `(.L_x_25) ;  /* 0x0000000000248947 */ /* 0x000fec0003800000 */
[C-C-:B0-----:R-:W-:Y:S01]  /*2930*/  IMAD.IADD R4, R1.reuse, 0x1, R2.reuse ;  /* 0x0000000101047824 */ /* 0x141fe200078e0202 */
[C-C-:B------:R-:W-:Y:S02]  /*2940*/  IADD3 R5, PT, PT, R1.reuse, 0x1, R2.reuse ;  /* 0x0000000101057810 */ /* 0x140fe40007ffe002 */
[C-C-:B------:R-:W-:Y:S02]  /*2950*/  IADD3 R6, PT, PT, R1.reuse, 0x2, R2.reuse ;  /* 0x0000000201067810 */ /* 0x140fe40007ffe002 */
[----:B------:R-:W-:Y:S01]  /*2960*/  IADD3 R7, PT, PT, R1, 0x3, R2 ;  /* 0x0000000301077810 */ /* 0x000fe20007ffe002 */
[----:B------:R1:W-:Y:S01]  /*2970*/  STL.U8 [R4+0x110], RZ ;  /* 0x000110ff04007387 */ /* 0x0003e20000100000 */
[----:B------:R-:W-:-:S03]  /*2980*/  VIADD R2, R2, 0x4 ;  /* 0x0000000402027836 */ /* 0x000fc60000000000 */
[----:B------:R1:W-:Y:S04]  /*2990*/  STL.U8 [R5+0x110], RZ ;  /* 0x000110ff05007387 */ /* 0x0003e80000100000 */
[----:B------:R1:W-:Y:S04]  /*29a0*/  STL.U8 [R6+0x110], RZ ;  /* 0x000110ff06007387 */ /* 0x0003e80000100000 */
[----:B------:R1:W-:Y:S02]  /*29b0*/  STL.U8 [R7+0x110], RZ ;  /* 0x000110ff07007387 */ /* 0x0003e40000100000 */
.L_x_25:
[----:B------:R-:W-:Y:S05]  /*29c0*/  BSYNC.RECONVERGENT B2 ;  /* 0x0000000000027941 */ /* 0x000fea0003800200 */
.L_x_24:
[----:B------:R-:W-:Y:S05]  /*29d0*/  @!P1 BRA `(.L_x_17) ;  /* 0x00000000001c9947 */ /* 0x000fea0003800000 */
[----:B------:R-:W-:-:S07]  /*29e0*/  IMAD.MOV R3, RZ, RZ, -R3 ;  /* 0x000000ffff037224 */ /* 0x000fce00078e0a03 */
.L_x_26:
[----:B01----:R-:W-:Y:S02]  /*29f0*/  IMAD.IADD R4, R1, 0x1, R2 ;  /* 0x0000000101047824 */ /* 0x003fe400078e0202 */
[----:B------:R-:W-:Y:S02]  /*2a00*/  VIADD R3, R3, 0x1 ;  /* 0x0000000103037836 */ /* 0x000fe40000000000 */
[----:B------:R-:W-:Y:S01]  /*2a10*/  VIADD R2, R2, 0x1 ;  /* 0x0000000102027836 */ /* 0x000fe20000000000 */
[----:B------:R2:W-:Y:S02]  /*2a20*/  STL.U8 [R4+0x110], RZ ;  /* 0x000110ff04007387 */ /* 0x0005e40000100000 */
[----:B------:R-:W-:-:S13]  /*2a30*/  ISETP.NE.AND P0, PT, R3, RZ, PT ;  /* 0x000000ff0300720c */ /* 0x000fda0003f05270 */
[----:B--2---:R-:W-:Y:S05]  /*2a40*/  @P0 BRA `(.L_x_26) ;  /* 0xfffffffc00e80947 */ /* 0x004fea000383ffff */
.L_x_17:
[----:B------:R-:W-:Y:S05]  /*2a50*/  BSYNC.RECONVERGENT B1 ;  /* 0x0000000000017941 */ /* 0x000fea0003800200 */
.L_x_16:
[----:B01----:R-:W2:Y:S02]  /*2a60*/  LDL.128 R8, [R1+0x110] ;  /* 0x0001100001087983 */ /* 0x003ea40000100c00 */
[C---:B--2---:R-:W-:Y:S02]  /*2a70*/  PRMT R12, R8.reuse, 0x7771, RZ ;  /* 0x00007771080c7816 */ /* 0x044fe400000000ff */
[C---:B------:R-:W-:Y:S02]  /*2a80*/  PRMT R13, R8.reuse, 0x7770, RZ ;  /* 0x00007770080d7816 */ /* 0x040fe400000000ff */
[----:B------:R-:W-:Y:S01]  /*2a90*/  PRMT R5, R8, 0x7772, RZ ;  /* 0x0000777208057816 */ /* 0x000fe200000000ff */
[----:B------:R-:W-:Y:S01]  /*2aa0*/  IMAD.U32 R12, R12, 0x10000, RZ ;  /* 0x000100000c0c7824 */ /* 0x000fe200078e00ff */
[----:B------:R-:W-:Y:S02]  /*2ab0*/  PRMT R3, R8, 0x7773, RZ ;  /* 0x0000777308037816 */ /* 0x000fe400000000ff */
[----:B------:R-:W-:Y:S01]  /*2ac0*/  PRMT R6, R9, 0x7771, RZ ;  /* 0x0000777109067816 */ /* 0x000fe200000000ff */
[----:B------:R-:W-:Y:S01]  /*2ad0*/  IMAD.SHL.U32 R5, R5, 0x100, RZ ;  /* 0x0000010005057824 */ /* 0x000fe200078e00ff */
[----:B------:R-:W-:-:S02]  /*2ae0*/  PRMT R8, R10, 0x7771, RZ ;  /* 0x000077710a087816 */ /* 0x000fc400000000ff */
[----:B------:R-:W-:Y:S01]  /*2af0*/  PRMT R16, R11, 0x7771, RZ ;  /* 0x000077710b107816 */ /* 0x000fe200000000ff */
[----:B------:R-:W-:Y:S01]  /*2b00*/  IMAD.U32 R6, R6, 0x10000, RZ ;  /* 0x0001000006067824 */ /* 0x000fe200078e00ff */
[C---:B------:R-:W-:Y:S01]  /*2b10*/  PRMT R7, R9.reuse, 0x7770, RZ ;  /* 0x0000777009077816 */ /* 0x040fe200000000ff */
[----:B------:R-:W-:Y:S01]  /*2b20*/  IMAD.U32 R8, R8, 0x10000, RZ ;  /* 0x0001000008087824 */ /* 0x000fe200078e00ff */
[C---:B------:R-:W-:Y:S01]  /*2b30*/  PRMT R4, R9.reuse, 0x7772, RZ ;  /* 0x0000777209047816 */ /* 0x040fe200000000ff */
[----:B------:R-:W-:Y:S01]  /*2b40*/  IMAD.U32 R16, R16, 0x10000, RZ ;  /* 0x0001000010107824 */ /* 0x000fe200078e00ff */
[----:B------:R-:W-:Y:S02]  /*2b50*/  PRMT R2, R9, 0x7773, RZ ;  /* 0x0000777309027816 */ /* 0x000fe400000000ff */
[----:B------:R-:W-:Y:S01]  /*2b60*/  LOP3.LUT R12, R12, 0xff0000, RZ, 0xc0, !PT ;  /* 0x00ff00000c0c7812 */ /* 0x000fe200078ec0ff */
[----:B------:R-:W-:Y:S01]  /*2b70*/  IMAD.SHL.U32 R4, R4, 0x100, RZ ;  /* 0x0000010004047824 */ /* 0x000fe200078e00ff */
[----:B------:R-:W-:-:S02]  /*2b80*/  PRMT R9, R10, 0x7770, RZ ;  /* 0x000077700a097816 */ /* 0x000fc400000000ff */
[----:B------:R-:W-:Y:S01]  /*2b90*/  PRMT R14, R10, 0x7772, RZ ;  /* 0x000077720a0e7816 */ /* 0x000fe200000000ff */
[----:B------:R-:W-:Y:S01]  /*2ba0*/  IMAD R12, R13, 0x1000000, R12 ;  /* 0x010000000d0c7824 */ /* 0x000fe200078e020c */
[C---:B------:R-:W-:Y:S02]  /*2bb0*/  PRMT R17, R11.reuse, 0x7770, RZ ;  /* 0x000077700b117816 */ /* 0x040fe400000000ff */
[----:B------:R-:W-:Y:S01]  /*2bc0*/  PRMT R15, R11, 0x7772, RZ ;  /* 0x000077720b0f7816 */ /* 0x000fe200000000ff */
[----:B------:R-:W-:Y:S01]  /*2bd0*/  IMAD.SHL.U32 R14, R14, 0x100, RZ ;  /* 0x000001000e0e7824 */ /* 0x000fe200078e00ff */
[----:B------:R-:W-:Y:S02]  /*2be0*/  LOP3.LUT R6, R6, 0xff0000, RZ, 0xc0, !PT ;  /* 0x00ff000006067812 */ /* 0x000fe400078ec0ff */
        /* <DEDUP_REMOVED lines=8> */
[----:B------:R-:W-:-:S02]  /*2c70*/  LOP3.LUT R8, R3, R12, R5, 0xfe, !PT ;  /* 0x0000000c03087212 */ /* 0x000fc400078efe05 */
        /* <DEDUP_REMOVED lines=13> */
[C---:B------:R-:W-:Y:S01]  /*2d50*/  PRMT R12, R4.reuse, 0x7772, RZ ;  /* 0x00007772040c7816 */ /* 0x040fe200000000ff */
[----:B------:R-:W-:Y:S01]  /*2d60*/  IMAD.U32 R11, R11, 0x10000, RZ ;  /* 0x000100000b0b7824 */ /* 0x000fe200078e00ff */
[----:B------:R-:W-:-:S02]  /*2d70*/  PRMT R3, R4, 0x7773, RZ ;  /* 0x0000777304037816 */ /* 0x000fc400000000ff */
[C---:B------:R-:W-:Y:S01]  /*2d80*/  PRMT R13, R5.reuse, 0x7770, RZ ;  /* 0x00007770050d7816 */ /* 0x040fe200000000ff */
[----:B------:R-:W-:Y:S01]  /*2d90*/  IMAD.SHL.U32 R12, R12, 0x100, RZ ;  /* 0x000001000c0c7824 */ /* 0x000fe200078e00ff */
[C---:B------:R-:W-:Y:S02]  /*2da0*/  PRMT R4, R5.reuse, 0x7772, RZ ;  /* 0x0000777205047816 */ /* 0x040fe400000000ff */
[----:B------:R-:W-:Y:S02]  /*2db0*/  PRMT R2, R5, 0x7773, RZ ;  /* 0x0000777305027816 */ /* 0x000fe400000000ff */
[----:B------:R-:W-:Y:S01]  /*2dc0*/  PRMT R5, R6, 0x7770, RZ ;  /* 0x0000777006057816 */ /* 0x000fe200000000ff */
[----:B------:R-:W-:Y:S01]  /*2dd0*/  IMAD.SHL.U32 R4, R4, 0x100, RZ ;  /* 0x0000010004047824 */ /* 0x000fe200078e00ff */
[C---:B------:R-:W-:Y:S02]  /*2de0*/  PRMT R9, R6.reuse, 0x7772, RZ ;  /* 0x0000777206097816 */ /* 0x040fe400000000ff */
[----:B------:R-:W-:-:S02]  /*2df0*/  PRMT R18, R6, 0x7773, RZ ;  /* 0x0000777306127816 */ /* 0x000fc400000000ff */
[----:B------:R-:W-:Y:S01]  /*2e00*/  PRMT R10, R7, 0x7770, RZ ;  /* 0x00007770070a7816 */ /* 0x000fe200000000ff */
[----:B------:R-:W-:Y:S01]  /*2e10*/  IMAD.SHL.U32 R9, R9, 0x100, RZ ;  /* 0x0000010009097824 */ /* 0x000fe200078e00ff */
[C---:B------:R-:W-:Y:S02]  /*2e20*/  PRMT R6, R7.reuse, 0x7772, RZ ;  /* 0x0000777207067816 */ /* 0x040fe400000000ff */
[----:B------:R-:W-:Y:S02]  /*2e30*/  PRMT R19, R7, 0x7773, RZ ;  /* 0x0000777307137816 */ /* 0x000fe400000000ff */
[----:B------:R-:W-:Y:S01]  /*2e40*/  LOP3.LUT R7, R16, 0xff0000, RZ, 0xc0, !PT ;  /* 0x00ff000010077812 */ /* 0x000fe200078ec0ff */
[----:B------:R-:W-:Y:S01]  /*2e50*/  IMAD.SHL.U32 R6, R6, 0x100, RZ ;  /* 0x0000010006067824 */ /* 0x000fe200078e00ff */
[----:B------:R-:W-:Y:S02]  /*2e60*/  LOP3.LUT R16, R15, 0xff0000, RZ, 0xc0, !PT ;  /* 0x00ff00000f107812 */ /* 0x000fe400078ec0ff */
[----:B------:R-:W-:Y:S01]  /*2e70*/  LOP3.LUT R20, R17, 0xff0000, RZ, 0xc0, !PT ;  /* 0x00ff000011147812 */ /* 0x000fe200078ec0ff */
[----:B------:R-:W-:Y:S01]  /*2e80*/  IMAD R14, R14, 0x1000000, R7 ;  /* 0x010000000e0e7824 */ /* 0x000fe200078e0207 */
[----:B------:R-:W-:Y:S01]  /*2e90*/  LOP3.LUT R11, R11, 0xff0000, RZ, 0xc0, !PT ;  /* 0x00ff00000b0b7812 */ /* 0x000fe200078ec0ff */
[----:B------:R-:W-:-:S02]  /*2ea0*/  IMAD R13, R13, 0x1000000, R16 ;  /* 0x010000000d0d7824 */ /* 0x000fc400078e0210 */
[----:B------:R-:W-:Y:S01]  /*2eb0*/  IMAD R5, R5, 0x1000000, R20 ;  /* 0x0100000005057824 */ /* 0x000fe200078e0214 */
[----:B------:R-:W-:Y:S01]  /*2ec0*/  LOP3.LUT R16, R3, R14, R12, 0xfe, !PT ;  /* 0x0000000e03107212 */ /* 0x000fe200078efe0c */
[----:B------:R-:W-:Y:S01]  /*2ed0*/  IMAD R10, R10, 0x1000000, R11 ;  /* 0x010000000a0a7824 */ /* 0x000fe200078e020b */
[----:B------:R-:W-:Y:S02]  /*2ee0*/  LOP3.LUT R17, R2, R13, R4, 0xfe, !PT ;  /* 0x0000000d02117212 */ /* 0x000fe400078efe04 */
[----:B------:R-:W-:Y:S02]  /*2ef0*/  LOP3.LUT R18, R18, R5, R9, 0xfe, !PT ;  /* 0x0000000512127212 */ /* 0x000fe400078efe09 */
[----:B------:R-:W-:-:S05]  /*2f00*/  LOP3.LUT R19, R19, R10, R6, 0xfe, !PT ;  /* 0x0000000a13137212 */ /* 0x000fca00078efe06 */
[----:B------:R0:W-:Y:S04]  /*2f10*/  STL.128 [R0+0x10], R16 ;  /* 0x0000101000007387 */ /* 0x0001e80000100c00 */
[----:B------:R-:W2:Y:S02]  /*2f20*/  LDL.128 R4, [R1+0x130] ;  /* 0x0001300001047983 */ /* 0x000ea40000100c00 */
[----:B--2---:R-:W-:Y:S02]  /*2f30*/  PRMT R12, R5, 0x7771, RZ ;  /* 0x00007771050c7816 */ /* 0x004fe400000000ff */
[C---:B------:R-:W-:Y:S02]  /*2f40*/  PRMT R13, R4.reuse, 0x7771, RZ ;  /* 0x00007771040d7816 */ /* 0x040fe400000000ff */
[----:B------:R-:W-:-:S02]  /*2f50*/  PRMT R11, R4, 0x7770, RZ ;  /* 0x00007770040b7816 */ /* 0x000fc400000000ff */
[C---:B------:R-:W-:Y:S01]  /*2f60*/  PRMT R9, R4.reuse, 0x7772, RZ ;  /* 0x0000777204097816 */ /* 0x040fe200000000ff */
[----:B------:R-:W-:Y:S01]  /*2f70*/  IMAD.U32 R13, R13, 0x10000, RZ ;  /* 0x000100000d0d7824 */ /* 0x000fe200078e00ff */
[----:B------:R-:W-:Y:S02]  /*2f80*/  PRMT R3, R4, 0x7773, RZ ;  /* 0x0000777304037816 */ /* 0x000fe400000000ff */
[----:B------:R-:W-:Y:S01]  /*2f90*/  PRMT R14, R6, 0x7771, RZ ;  /* 0x00007771060e7816 */ /* 0x000fe200000000ff */
[----:B------:R-:W-:Y:S01]  /*2fa0*/  IMAD.SHL.U32 R9, R9, 0x100, RZ ;  /* 0x0000010009097824 */ /* 0x000fe200078e00ff */
[----:B0-----:R-:W-:Y:S02]  /*2fb0*/  PRMT R17, R7, 0x7771, RZ ;  /* 0x0000777107117816 */ /* 0x001fe400000000ff */
[C---:B------:R-:W-:Y:S01]  /*2fc0*/  PRMT R10, R5.reuse, 0x7770, RZ ;  /* 0x00007770050a7816 */ /* 0x040fe200000000ff */
[----:B------:R-:W-:Y:S01]  /*2fd0*/  IMAD.U32 R14, R14, 0x10000, RZ ;  /* 0x000100000e0e7824 */ /* 0x000fe200078e00ff */
[----:B------:R-:W-:Y:S01]  /*2fe0*/  PRMT R4, R5, 0x7772, RZ ;  /* 0x0000777205047816 */ /* 0x000fe200000000ff */
[----:B------:R-:W-:Y:S01]  /*2ff0*/  IMAD.U32 R17, R17, 0x10000, RZ ;  /* 0x0001000011117824 */ /* 0x000fe200078e00ff */
[----:B------:R-:W-:-:S02]  /*3000*/  PRMT R2, R5, 0x7773, RZ ;  /* 0x0000777305027816 */ /* 0x000fc400000000ff */
[----:B------:R-:W-:Y:S01]  /*3010*/  PRMT R5, R6, 0x7770, RZ ;  /* 0x0000777006057816 */ /* 0x000fe200000000ff */
[----:B------:R-:W-:Y:S01]  /*3020*/  IMAD.SHL.U32 R4, R4, 0x100, RZ ;  /* 0x0000010004047824 */ /* 0x000fe200078e00ff */
[C---:B------:R-:W-:Y:S02]  /*3030*/  PRMT R15, R6.reuse, 0x7772, RZ ;  /* 0x00007772060f7816 */ /* 0x040fe400000000ff */
[----:B------:R-:W-:Y:S02]  /*3040*/  PRMT R18, R6, 0x7773, RZ ;  /* 0x0000777306127816 */ /* 0x000fe400000000ff */
[----:B------:R-:W-:Y:S01]  /*3050*/  PRMT R16, R7, 0x7770, RZ ;  /* 0x0000777007107816 */ /* 0x000fe200000000ff */
[----:B------:R-:W-:Y:S01]  /*3060*/  IMAD.SHL.U32 R15, R15, 0x100, RZ ;  /* 0x000001000f0f7824 */ /* 0x000fe200078e00ff */
[C---:B------:R-:W-:Y:S02]  /*3070*/  PRMT R6, R7.reuse, 0x7772, RZ ;  /* 0x0000777207067816 */ /* 0x040fe400000000ff */
[----:B------:R-:W-:Y:S01]  /*3080*/  PRMT R19, R7, 0x7773, RZ ;  /* 0x0000777307137816 */ /* 0x000fe200000000ff */
[----:B------:R-:W-:Y:S01]  /*3090*/  IMAD.U32 R7, R12, 0x10000, RZ ;  /* 0x000100000c077824 */ /* 0x000fe200078e00ff */
[----:B------:R-:W-:Y:S01]  /*30a0*/  LOP3.LUT R12, R13, 0xff0000, RZ, 0xc0, !PT ;  /* 0x00ff00000d0c7812 */ /* 0x000fe200078ec0ff */
[----:B------:R-:W-:Y:S01]  /*30b0*/  IMAD.SHL.U32 R6, R6, 0x100, RZ ;  /* 0x0000010006067824 */ /* 0x000fe200078e00ff */
[----:B------:R-:W-:-:S02]  /*30c0*/  LOP3.LUT R14, R14, 0xff0000, RZ, 0xc0, !PT ;  /* 0x00ff00000e0e7812 */ /* 0x000fc400078ec0ff */
[----:B------:R-:W-:Y:S01]  /*30d0*/  LOP3.LUT R7, R7, 0xff0000, RZ, 0xc0, !PT ;  /* 0x00ff000007077812 */ /* 0x000fe200078ec0ff */
[----:B------:R-:W-:Y:S01]  /*30e0*/  IMAD R12, R11, 0x1000000, R12 ;  /* 0x010000000b0c7824 */ /* 0x000fe200078e020c */
[----:B------:R-:W-:Y:S01]  /*30f0*/  LOP3.LUT R17, R17, 0xff0000, RZ, 0xc0, !PT ;  /* 0x00ff000011117812 */ /* 0x000fe200078ec0ff */
[----:B------:R-:W-:Y:S02]  /*3100*/  IMAD R5, R5, 0x1000000, R14 ;  /* 0x0100000005057824 */ /* 0x000fe400078e020e */
[----:B------:R-:W-:Y:S02]  /*3110*/  IMAD R7, R10, 0x1000000, R7 ;  /* 0x010000000a077824 */ /* 0x000fe400078e0207 */
[----:B------:R-:W-:Y:S01]  /*3120*/  IMAD R10, R16, 0x1000000, R17 ;  /* 0x01000000100a7824 */ /* 0x000fe200078e0211 */
[----:B------:R-:W-:Y:S02]  /*3130*/  LOP3.LUT R16, R3, R12, R9, 0xfe, !PT ;  /* 0x0000000c03107212 */ /* 0x000fe400078efe09 */
[----:B------:R-:W-:-:S02]  /*3140*/  LOP3.LUT R17, R2, R7, R4, 0xfe, !PT ;  /* 0x0000000702117212 */ /* 0x000fc400078efe04 */
        /* <DEDUP_REMOVED lines=11> */
[----:B------:R-:W-:Y:S01]  /*3200*/  PRMT R11, R4, 0x7770, RZ ;  /* 0x00007770040b7816 */ /* 0x000fe200000000ff */
[----:B------:R-:W-:Y:S01]  /*3210*/  IMAD.U32 R14, R14, 0x10000, RZ ;  /* 0x000100000e0e7824 */ /* 0x000fe200078e00ff */
[C---:B------:R-:W-:Y:S01]  /*3220*/  PRMT R3, R4.reuse, 0x7772, RZ ;  /* 0x0000777204037816 */ /* 0x040fe200000000ff */
[----:B------:R-:W-:Y:S01]  /*3230*/  IMAD.U32 R19, R19, 0x10000, RZ ;  /* 0x0001000013137824 */ /* 0x000fe200078e00ff */
[----:B------:R-:W-:-:S02]  /*3240*/  PRMT R2, R4, 0x7773, RZ ;  /* 0x0000777304027816 */ /* 0x000fc400000000ff */
[----:B------:R-:W-:Y:S01]  /*3250*/  LOP3.LUT R12, R13, 0xff0000, RZ, 0xc0, !PT ;  /* 0x00ff00000d0c7812 */ /* 0x000fe200078ec0ff */
[----:B------:R-:W-:Y:S01]  /*3260*/  IMAD.SHL.U32 R3, R3, 0x100, RZ ;  /* 0x0000010003037824 */ /* 0x000fe200078e00ff */
[C---:B------:R-:W-:Y:S02]  /*3270*/  PRMT R10, R5.reuse, 0x7770, RZ ;  /* 0x00007770050a7816 */ /* 0x040fe400000000ff */
[----:B------:R-:W-:Y:S01]  /*3280*/  PRMT R9, R5, 0x7772, RZ ;  /* 0x0000777205097816 */ /* 0x000fe200000000ff */
[----:B------:R-:W-:Y:S01]  /*3290*/  IMAD R11, R11, 0x1000000, R12 ;  /* 0x010000000b0b7824 */ /* 0x000fe200078e020c */
        /* <DEDUP_REMOVED lines=16> */
[----:B------:R-:W-:-:S02]  /*33a0*/  LOP3.LUT R5, R4, R13, R9, 0xfe, !PT ;  /* 0x0000000d04057212 */ /* 0x000fc400078efe09 */
[----:B------:R-:W-:Y:S01]  /*33b0*/  LOP3.LUT R4, R2, R11, R3, 0xfe, !PT ;  /* 0x0000000b02047212 */ /* 0x000fe200078efe03 */
[----:B------:R-:W-:Y:S01]  /*33c0*/  VIADD R2, R0, 0x24 ;  /* 0x0000002400027836 */ /* 0x000fe20000000000 */
[----:B------:R-:W-:Y:S02]  /*33d0*/  LOP3.LUT R6, R6, R19, R15, 0xfe, !PT ;  /* 0x0000001306067212 */ /* 0x000fe400078efe0f */
[----:B------:R-:W-:-:S05]  /*33e0*/  LOP3.LUT R7, R7, R18, R16, 0xfe, !PT ;  /* 0x0000001207077212 */ /* 0x000fca00078efe10 */
[----:B------:R0:W-:Y:S02]  /*33f0*/  STL.128 [R0+0x30], R4 ;  /* 0x0000300400007387 */ /* 0x0001e40000100c00 */
.L_x_27:
[----:B------:R-:W2:Y:S04]  /*3400*/  LDL R23, [R2] ;  /* 0x0000000002177983 */ /* 0x000ea80000100800 */
[----:B------:R-:W3:Y:S04]  /*3410*/  LDL R9, [R2+-0x20] ;  /* 0xffffe00002097983 */ /* 0x000ee80000100800 */
[----:B------:R-:W4:Y:S04]  /*3420*/  LDL.64 R10, [R2+-0x1c] ;  /* 0xffffe400020a7983 */ /* 0x000f280000100a00 */
[----:B------:R-:W5:Y:S04]  /*3430*/  LDL.64 R16, [R2+0x4] ;  /* 0x0000040002107983 */ /* 0x000f680000100a00 */
[----:B------:R-:W5:Y:S04]  /*3440*/  LDL R18, [R2+-0x14] ;  /* 0xffffec0002127983 */ /* 0x000f680000100800 */
[----:B------:R-:W5:Y:S04]  /*3450*/  LDL R19, [R2+0x10] ;  /* 0x0000100002137983 */ /* 0x000f680000100800 */
[----:B0-----:R-:W5:Y:S04]  /*3460*/  LDL R5, [R2+-0x10] ;  /* 0xfffff00002057983 */ /* 0x001f680000100800 */
[----:B------:R-:W5:Y:S04]  /*3470*/  LDL.64 R12, [R2+-0xc] ;  /* 0xfffff400020c7983 */ /* 0x000f680000100a00 */
[----:B------:R-:W5:Y:S04]  /*3480*/  LDL.64 R14, [R2+0x14] ;  /* 0x00001400020e7983 */ /* 0x000f680000100a00 */
[----:B------:R-:W5:Y:S01]  /*3490*/  LDL R3, [R2+-0x4] ;  /* 0xfffffc0002037983 */ /* 0x000f620000100800 */
[----:B------:R-:W-:-:S02]  /*34a0*/  SHF.R.U32.HI R22, RZ, 0xa, R6 ;  /* 0x0000000aff167819 */ /* 0x000fc40000011606 */
[C-C-:B------:R-:W-:Y:S02]  /*34b0*/  SHF.L.W.U32.HI R20, R6.reuse, 0xf, R6.reuse ;  /* 0x0000000f06147819 */ /* 0x140fe40000010e06 */
[----:B------:R-:W-:Y:S02]  /*34c0*/  SHF.L.W.U32.HI R21, R6, 0xd, R6 ;  /* 0x0000000d06157819 */ /* 0x000fe40000010e06 */
[--C-:B------:R-:W-:Y:S02]  /*34d0*/  SHF.R.U32.HI R24, RZ, 0xa, R7.reuse ;  /* 0x0000000aff187819 */ /* 0x100fe40000011607 */
[C-C-:B------:R-:W-:Y:S02]  /*34e0*/  SHF.L.W.U32.HI R6, R7.reuse, 0xf, R7.reuse ;  /* 0x0000000f07067819 */ /* 0x140fe40000010e07 */
[----:B------:R-:W-:Y:S02]  /*34f0*/  SHF.L.W.U32.HI R7, R7, 0xd, R7 ;  /* 0x0000000d07077819 */ /* 0x000fe40000010e07 */
[----:B------:R-:W-:-:S02]  /*3500*/  LOP3.LUT R21, R22, R20, R21, 0x96, !PT ;  /* 0x0000001416157212 */ /* 0x000fc400078e9615 */
[----:B------:R-:W-:Y:S02]  /*3510*/  LOP3.LUT R24, R24, R6, R7, 0x96, !PT ;  /* 0x0000000618187212 */ /* 0x000fe400078e9607 */
[----:B--2---:R-:W-:Y:S02]  /*3520*/  IADD3 R21, PT, PT, R8, R21, R23 ;  /* 0x0000001508157210 */ /* 0x004fe40007ffe017 */
[C-C-:B---3--:R-:W-:Y:S02]  /*3530*/  SHF.L.W.U32.HI R6, R9.reuse, 0x19, R9.reuse ;  /* 0x0000001909067819 */ /* 0x148fe40000010e09 */
[--C-:B------:R-:W-:Y:S02]  /*3540*/  SHF.L.W.U32.HI R7, R9, 0xe, R9.reuse ;  /* 0x0000000e09077819 */ /* 0x100fe40000010e09 */
[----:B------:R-:W-:Y:S02]  /*3550*/  SHF.R.U32.HI R8, RZ, 0x3, R9 ;  /* 0x00000003ff087819 */ /* 0x000fe40000011609 */
[----:B----4-:R-:W-:-:S02]  /*3560*/  SHF.L.W.U32.HI R20, R10, 0x19, R10 ;  /* 0x000000190a147819 */ /* 0x010fc40000010e0a */
[--C-:B------:R-:W-:Y:S02]  /*3570*/  SHF.L.W.U32.HI R23, R10, 0xe, R10.reuse ;  /* 0x0000000e0a177819 */ /* 0x100fe40000010e0a */
[----:B------:R-:W-:Y:S02]  /*3580*/  SHF.R.U32.HI R22, RZ, 0x3, R10 ;  /* 0x00000003ff167819 */ /* 0x000fe4000001160a */
[----:B------:R-:W-:Y:S02]  /*3590*/  LOP3.LUT R8, R8, R6, R7, 0x96, !PT ;  /* 0x0000000608087212 */ /* 0x000fe400078e9607 */
[----:B-----5:R-:W-:Y:S02]  /*35a0*/  IADD3 R16, PT, PT, R9, R24, R16 ;  /* 0x0000001809107210 */ /* 0x020fe40007ffe010 */
[----:B------:R-:W-:Y:S01]  /*35b0*/  LOP3.LUT R9, R22, R20, R23, 0x96, !PT ;  /* 0x0000001416097212 */ /* 0x000fe200078e9617 */
[----:B------:R-:W-:Y:S01]  /*35c0*/  IMAD.IADD R8, R8, 0x1, R21 ;  /* 0x0000000108087824 */ /* 0x000fe200078e0215 */
[----:B------:R-:W-:-:S02]  /*35d0*/  SHF.L.W.U32.HI R20, R11, 0x19, R11 ;  /* 0x000000190b147819 */ /* 0x000fc40000010e0b */
[--C-:B------:R-:W-:Y:S01]  /*35e0*/  SHF.L.W.U32.HI R21, R11, 0xe, R11.reuse ;  /* 0x0000000e0b157819 */ /* 0x100fe20000010e0b */
[----:B------:R-:W-:Y:S01]  /*35f0*/  IMAD.IADD R9, R9, 0x1, R16 ;  /* 0x0000000109097824 */ /* 0x000fe200078e0210 */
[C-C-:B------:R-:W-:Y:S02]  /*3600*/  SHF.L.W.U32.HI R6, R8.reuse, 0xf, R8.reuse ;  /* 0x0000000f08067819 */ /* 0x140fe40000010e08 */
[--C-:B------:R-:W-:Y:S02]  /*3610*/  SHF.L.W.U32.HI R7, R8, 0xd, R8.reuse ;  /* 0x0000000d08077819 */ /* 0x100fe40000010e08 */
[----:B------:R-:W-:Y:S02]  /*3620*/  SHF.R.U32.HI R16, RZ, 0xa, R8 ;  /* 0x0000000aff107819 */ /* 0x000fe40000011608 */
[----:B------:R-:W-:Y:S02]  /*3630*/  SHF.R.U32.HI R22, RZ, 0x3, R11 ;  /* 0x00000003ff167819 */ /* 0x000fe4000001160b */
[----:B------:R-:W-:-:S02]  /*3640*/  LOP3.LUT R6, R16, R6, R7, 0x96, !PT ;  /* 0x0000000610067212 */ /* 0x000fc400078e9607 */
[C-C-:B------:R-:W-:Y:S02]  /*3650*/  SHF.L.W.U32.HI R23, R9.reuse, 0xf, R9.reuse ;  /* 0x0000000f09177819 */ /* 0x140fe40000010e09 */
[--C-:B------:R-:W-:Y:S02]  /*3660*/  SHF.L.W.U32.HI R24, R9, 0xd, R9.reuse ;  /* 0x0000000d09187819 */ /* 0x100fe40000010e09 */
[----:B------:R-:W-:Y:S02]  /*3670*/  SHF.R.U32.HI R25, RZ, 0xa, R9 ;  /* 0x0000000aff197819 */ /* 0x000fe40000011609 */
[----:B------:R-:W-:Y:S02]  /*3680*/  LOP3.LUT R20, R22, R20, R21, 0x96, !PT ;  /* 0x0000001416147212 */ /* 0x000fe400078e9615 */
[----:B------:R-:W-:Y:S02]  /*3690*/  IADD3 R17, PT, PT, R10, R6, R17 ;  /* 0x000000060a117210 */ /* 0x000fe40007ffe011 */
[----:B------:R-:W-:-:S02]  /*36a0*/  LOP3.LUT R23, R25, R23, R24, 0x96, !PT ;  /* 0x0000001719177212 */ /* 0x000fc400078e9618 */
[--C-:B------:R-:W-:Y:S01]  /*36b0*/  SHF.L.W.U32.HI R6, R18, 0x19, R18.reuse ;  /* 0x0000001912067819 */ /* 0x100fe20000010e12 */
[----:B------:R-:W-:Y:S01]  /*36c0*/  IMAD.IADD R10, R20, 0x1, R17 ;  /* 0x00000001140a7824 */ /* 0x000fe200078e0211 */
[--C-:B------:R-:W-:Y:S01]  /*36d0*/  SHF.L.W.U32.HI R7, R18, 0xe, R18.reuse ;  /* 0x0000000e12077819 */ /* 0x100fe20000010e12 */
[----:B------:R-:W2:Y:S01]  /*36e0*/  LDL R25, [R2] ;  /* 0x0000000002197983 */ /* 0x000ea20000100800 */
[----:B------:R-:W-:Y:S02]  /*36f0*/  SHF.R.U32.HI R16, RZ, 0x3, R18 ;  /* 0x00000003ff107819 */ /* 0x000fe40000011612 */
[----:B------:R-:W-:Y:S02]  /*3700*/  IADD3 R11, PT, PT, R11, R23, R4 ;  /* 0x000000170b0b7210 */ /* 0x000fe40007ffe004 */
[----:B------:R-:W-:Y:S01]  /*3710*/  LOP3.LUT R6, R16, R6, R7, 0x96, !PT ;  /* 0x0000000610067212 */ /* 0x000fe200078e9607 */
[----:B------:R-:W3:Y:S01]  /*3720*/  LDL R23, [R2+0x10] ;  /* 0x0000100002177983 */ /* 0x000ee20000100800 */
[----:B------:R-:W-:-:S02]  /*3730*/  SHF.L.W.U32.HI R4, R10, 0xf, R10 ;  /* 0x0000000f0a047819 */ /* 0x000fc40000010e0a */
[--C-:B------:R-:W-:Y:S01]  /*3740*/  SHF.L.W.U32.HI R7, R10, 0xd, R10.reuse ;  /* 0x0000000d0a077819 */ /* 0x100fe20000010e0a */
[----:B------:R-:W-:Y:S01]  /*3750*/  IMAD.IADD R11, R6, 0x1, R11 ;  /* 0x00000001060b7824 */ /* 0x000fe200078e020b */
[----:B------:R-:W-:-:S04]  /*3760*/  SHF.R.U32.HI R16, RZ, 0xa, R10 ;  /* 0x0000000aff107819 */ /* 0x000fc8000001160a */
[----:B------:R-:W-:Y:S01]  /*3770*/  LOP3.LUT R4, R16, R4, R7, 0x96, !PT ;  /* 0x0000000410047212 */ /* 0x000fe200078e9607 */
[----:B------:R0:W-:Y:S01]  /*3780*/  STL.128 [R2+0x1c], R8 ;  /* 0x00001c0802007387 */ /* 0x0001e20000100c00 */
[C-C-:B------:R-:W-:Y:S02]  /*3790*/  SHF.L.W.U32.HI R6, R11.reuse, 0xf, R11.reuse ;  /* 0x0000000f0b067819 */ /* 0x140fe40000010e0b */
[--C-:B------:R-:W-:Y:S01]  /*37a0*/  SHF.L.W.U32.HI R7, R11, 0xd, R11.reuse ;  /* 0x0000000d0b077819 */ /* 0x100fe20000010e0b */
[----:B------:R-:W4:Y:S01]  /*37b0*/  LDL R24, [R2+0x20] ;  /* 0x0000200002187983 */ /* 0x000f220000100800 */
[----:B------:R-:W-:Y:S02]  /*37c0*/  SHF.R.U32.HI R16, RZ, 0xa, R11 ;  /* 0x0000000aff107819 */ /* 0x000fe4000001160b */
[----:B------:R-:W-:Y:S02]  /*37d0*/  IADD3 R21, PT, PT, R18, R4, R19 ;  /* 0x0000000412157210 */ /* 0x000fe40007ffe013 */
[----:B------:R-:W-:Y:S01]  /*37e0*/  LOP3.LUT R20, R16, R6, R7, 0x96, !PT ;  /* 0x0000000610147212 */ /* 0x000fe200078e9607 */
[----:B------:R-:W5:Y:S01]  /*37f0*/  LDL.64 R18, [R2+0x4] ;  /* 0x0000040002127983 */ /* 0x000f620000100a00 */
[----:B------:R-:W-:-:S02]  /*3800*/  SHF.L.W.U32.HI R4, R5, 0x19, R5 ;  /* 0x0000001905047819 */ /* 0x000fc40000010e05 */
[--C-:B------:R-:W-:Y:S01]  /*3810*/  SHF.L.W.U32.HI R7, R5, 0xe, R5.reuse ;  /* 0x0000000e05077819 */ /* 0x100fe20000010e05 */
[----:B------:R-:W3:Y:S01]  /*3820*/  LDL.64 R16, [R2+0x24] ;  /* 0x0000240002107983 */ /* 0x000ee20000100a00 */
[----:B------:R-:W-:Y:S02]  /*3830*/  SHF.R.U32.HI R6, RZ, 0x3, R5 ;  /* 0x00000003ff067819 */ /* 0x000fe40000011605 */
[C-C-:B------:R-:W-:Y:S02]  /*3840*/  SHF.L.W.U32.HI R22, R12.reuse, 0x19, R12.reuse ;  /* 0x000000190c167819 */ /* 0x140fe40000010e0c */
[--C-:B0-----:R-:W-:Y:S02]  /*3850*/  SHF.L.W.U32.HI R9, R12, 0xe, R12.reuse ;  /* 0x0000000e0c097819 */ /* 0x101fe40000010e0c */
[----:B------:R-:W-:Y:S02]  /*3860*/  SHF.R.U32.HI R10, RZ, 0x3, R12 ;  /* 0x00000003ff0a7819 */ /* 0x000fe4000001160c */
[----:B------:R-:W-:-:S02]  /*3870*/  LOP3.LUT R4, R6, R4, R7, 0x96, !PT ;  /* 0x0000000406047212 */ /* 0x000fc400078e9607 */
[----:B------:R-:W-:Y:S02]  /*3880*/  IADD3 R14, PT, PT, R5, R20, R14 ;  /* 0x00000014050e7210 */ /* 0x000fe40007ffe00e */
[----:B------:R-:W-:Y:S01]  /*3890*/  LOP3.LUT R5, R10, R22, R9, 0x96, !PT ;  /* 0x000000160a057212 */ /* 0x000fe200078e9609 */
[----:B------:R-:W-:-:S04]  /*38a0*/  IMAD.IADD R4, R4, 0x1, R21 ;  /* 0x0000000104047824 */ /* 0x000fc800078e0215 */
[----:B------:R-:W-:Y:S01]  /*38b0*/  IMAD.IADD R5, R5, 0x1, R14 ;  /* 0x0000000105057824 */ /* 0x000fe200078e020e */
[--C-:B------:R-:W-:Y:S02]  /*38c0*/  SHF.R.U32.HI R9, RZ, 0xa, R4.reuse ;  /* 0x0000000aff097819 */ /* 0x100fe40000011604 */
[C-C-:B------:R-:W-:Y:S02]  /*38d0*/  SHF.L.W.U32.HI R6, R4.reuse, 0xf, R4.reuse ;  /* 0x0000000f04067819 */ /* 0x140fe40000010e04 */
[----:B------:R-:W-:Y:S02]  /*38e0*/  SHF.L.W.U32.HI R7, R4, 0xd, R4 ;  /* 0x0000000d04077819 */ /* 0x000fe40000010e04 */
[C-C-:B------:R-:W-:Y:S02]  /*38f0*/  SHF.L.W.U32.HI R10, R5.reuse, 0xf, R5.reuse ;  /* 0x0000000f050a7819 */ /* 0x140fe40000010e05 */
[--C-:B------:R-:W-:Y:S02]  /*3900*/  SHF.L.W.U32.HI R11, R5, 0xd, R5.reuse ;  /* 0x0000000d050b7819 */ /* 0x100fe40000010e05 */
[----:B------:R-:W-:-:S02]  /*3910*/  SHF.R.U32.HI R14, RZ, 0xa, R5 ;  /* 0x0000000aff0e7819 */ /* 0x000fc40000011605 */
[----:B------:R-:W-:Y:S02]  /*3920*/  LOP3.LUT R6, R9, R6, R7, 0x96, !PT ;  /* 0x0000000609067212 */ /* 0x000fe400078e9607 */
[----:B------:R-:W3:Y:S01]  /*3930*/  LDL R9, [R2+0xc] ;  /* 0x00000c0002097983 */ /* 0x000ee20000100800 */
        /* <DEDUP_REMOVED lines=8> */
[----:B------:R-:W-:Y:S01]  /*39c0*/  IADD3 R6, PT, PT, R12, R6, R15 ;  /* 0x000000060c067210 */ /* 0x000fe20007ffe00f */
[----:B------:R-:W3:Y:S01]  /*39d0*/  LDL.64 R10, [R2+0x14] ;  /* 0x00001400020a7983 */ /* 0x000ee20000100a00 */
[----:B------:R-:W-:Y:S02]  /*39e0*/  IADD3 R13, PT, PT, R13, R14, R8 ;  /* 0x0000000e0d0d7210 */ /* 0x000fe40007ffe008 */
[----:B------:R-:W-:Y:S01]  /*39f0*/  LOP3.LUT R20, R22, R20, R21, 0x96, !PT ;  /* 0x0000001416147212 */ /* 0x000fe200078e9615 */
[----:B------:R-:W-:Y:S01]  /*3a00*/  IMAD.IADD R6, R7, 0x1, R6 ;  /* 0x0000000107067824 */ /* 0x000fe200078e0206 */
[----:B------:R-:W3:Y:S03]  /*3a10*/  LDL R8, [R2+0x1c] ;  /* 0x00001c0002087983 */ /* 0x000ee60000100800 */
[----:B------:R-:W-:-:S05]  /*3a20*/  IMAD.IADD R7, R20, 0x1, R13 ;  /* 0x0000000114077824 */ /* 0x000fca00078e020d */
[----:B------:R0:W-:Y:S04]  /*3a30*/  STL.128 [R2+0x2c], R4 ;  /* 0x00002c0402007387 */ /* 0x0001e80000100c00 */
[----:B------:R-:W3:Y:S04]  /*3a40*/  LDL R22, [R2+0x30] ;  /* 0x0000300002167983 */ /* 0x000ee80000100800 */
[----:B------:R-:W3:Y:S01]  /*3a50*/  LDL.64 R20, [R2+0x34] ;  /* 0x0000340002147983 */ /* 0x000ee20000100a00 */
[C-C-:B------:R-:W-:Y:S02]  /*3a60*/  SHF.L.W.U32.HI R12, R6.reuse, 0xf, R6.reuse ;  /* 0x0000000f060c7819 */ /* 0x140fe40000010e06 */
[----:B------:R-:W-:-:S02]  /*3a70*/  SHF.L.W.U32.HI R13, R6, 0xd, R6 ;  /* 0x0000000d060d7819 */ /* 0x000fc40000010e06 */
[----:B------:R-:W-:-:S04]  /*3a80*/  SHF.R.U32.HI R14, RZ, 0xa, R6 ;  /* 0x0000000aff0e7819 */ /* 0x000fc80000011606 */
[----:B------:R-:W-:Y:S02]  /*3a90*/  LOP3.LUT R12, R14, R12, R13, 0x96, !PT ;  /* 0x0000000c0e0c7212 */ /* 0x000fe400078e960d */
[C-C-:B------:R-:W-:Y:S02]  /*3aa0*/  SHF.L.W.U32.HI R15, R7.reuse, 0xf, R7.reuse ;  /* 0x0000000f070f7819 */ /* 0x140fe40000010e07 */
[--C-:B------:R-:W-:Y:S02]  /*3ab0*/  SHF.L.W.U32.HI R26, R7, 0xd, R7.reuse ;  /* 0x0000000d071a7819 */ /* 0x100fe40000010e07 */
[----:B0-----:R-:W-:-:S04]  /*3ac0*/  SHF.R.U32.HI R7, RZ, 0xa, R7 ;  /* 0x0000000aff077819 */ /* 0x001fc80000011607 */
[----:B------:R-:W-:Y:S01]  /*3ad0*/  LOP3.LUT R7, R7, R15, R26, 0x96, !PT ;  /* 0x0000000f07077212 */ /* 0x000fe200078e961a */
[----:B------:R-:W-:-:S04]  /*3ae0*/  UIADD3 UR4, UPT, UPT, UR4, 0x10, URZ ;  /* 0x0000001004047890 */ /* 0x000fc8000fffe0ff */
[----:B------:R-:W-:Y:S01]  /*3af0*/  UISETP.NE.AND UP0, UPT, UR4, 0x30, UPT ;  /* 0x000000300400788c */ /* 0x000fe2000bf05270 */
[--C-:B--2---:R-:W-:Y:S02]  /*3b00*/  SHF.L.W.U32.HI R6, R25, 0xe, R25.reuse ;  /* 0x0000000e19067819 */ /* 0x104fe40000010e19 */
[--C-:B------:R-:W-:Y:S02]  /*3b10*/  SHF.R.U32.HI R5, RZ, 0x3, R25.reuse ;  /* 0x00000003ff057819 */ /* 0x100fe40000011619 */
[----:B----4-:R-:W-:Y:S02]  /*3b20*/  IADD3 R12, PT, PT, R3, R12, R24 ;  /* 0x0000000c030c7210 */ /* 0x010fe40007ffe018 */
[----:B------:R-:W-:Y:S02]  /*3b30*/  SHF.L.W.U32.HI R3, R25, 0x19, R25 ;  /* 0x0000001919037819 */ /* 0x000fe40000010e19 */
[C-C-:B-----5:R-:W-:Y:S02]  /*3b40*/  SHF.L.W.U32.HI R13, R18.reuse, 0x19, R18.reuse ;  /* 0x00000019120d7819 */ /* 0x160fe40000010e12 */
[----:B------:R-:W-:-:S02]  /*3b50*/  SHF.L.W.U32.HI R14, R18, 0xe, R18 ;  /* 0x0000000e120e7819 */ /* 0x000fc40000010e12 */
[----:B------:R-:W-:Y:S02]  /*3b60*/  SHF.R.U32.HI R15, RZ, 0x3, R18 ;  /* 0x00000003ff0f7819 */ /* 0x000fe40000011612 */
[----:B------:R-:W-:Y:S02]  /*3b70*/  LOP3.LUT R3, R5, R3, R6, 0x96, !PT ;  /* 0x0000000305037212 */ /* 0x000fe400078e9606 */
[----:B---3--:R-:W-:Y:S02]  /*3b80*/  IADD3 R16, PT, PT, R25, R7, R16 ;  /* 0x0000000719107210 */ /* 0x008fe40007ffe010 */
        /* <DEDUP_REMOVED lines=9> */
[C-C-:B------:R-:W-:Y:S02]  /*3c20*/  SHF.L.W.U32.HI R16, R13.reuse, 0xf, R13.reuse ;  /* 0x0000000f0d107819 */ /* 0x140fe40000010e0d */
[--C-:B------:R-:W-:Y:S02]  /*3c30*/  SHF.L.W.U32.HI R25, R13, 0xd, R13.reuse ;  /* 0x0000000d0d197819 */ /* 0x100fe40000010e0d */
[----:B------:R-:W-:Y:S02]  /*3c40*/  SHF.R.U32.HI R24, RZ, 0xa, R13 ;  /* 0x0000000aff187819 */ /* 0x000fe4000001160d */
[----:B------:R-:W-:Y:S02]  /*3c50*/  LOP3.LUT R3, R5, R3, R6, 0x96, !PT ;  /* 0x0000000305037212 */ /* 0x000fe400078e9606 */
[----:B------:R-:W-:Y:S02]  /*3c60*/  LOP3.LUT R14, R15, R7, R14, 0x96, !PT ;  /* 0x000000070f0e7212 */ /* 0x000fe400078e960e */
[----:B------:R-:W-:-:S02]  /*3c70*/  LOP3.LUT R16, R24, R16, R25, 0x96, !PT ;  /* 0x0000001018107212 */ /* 0x000fc400078e9619 */
[C-C-:B------:R-:W-:Y:S02]  /*3c80*/  SHF.L.W.U32.HI R5, R9.reuse, 0x19, R9.reuse ;  /* 0x0000001909057819 */ /* 0x140fe40000010e09 */
[--C-:B------:R-:W-:Y:S02]  /*3c90*/  SHF.L.W.U32.HI R6, R9, 0xe, R9.reuse ;  /* 0x0000000e09067819 */ /* 0x100fe40000010e09 */
[----:B------:R-:W-:Y:S02]  /*3ca0*/  SHF.R.U32.HI R7, RZ, 0x3, R9 ;  /* 0x00000003ff077819 */ /* 0x000fe40000011609 */
[----:B------:R-:W-:Y:S02]  /*3cb0*/  IADD3 R3, PT, PT, R18, R3, R17 ;  /* 0x0000000312037210 */ /* 0x000fe40007ffe011 */
[----:B------:R-:W-:Y:S02]  /*3cc0*/  IADD3 R16, PT, PT, R19, R16, R4 ;  /* 0x0000001013107210 */ /* 0x000fe40007ffe004 */
[----:B------:R-:W-:Y:S01]  /*3cd0*/  LOP3.LUT R5, R7, R5, R6, 0x96, !PT ;  /* 0x0000000507057212 */ /* 0x000fe200078e9606 */
[----:B------:R-:W-:-:S04]  /*3ce0*/  IMAD.IADD R14, R14, 0x1, R3 ;  /* 0x000000010e0e7824 */ /* 0x000fc800078e0203 */
[----:B------:R-:W-:Y:S01]  /*3cf0*/  IMAD.IADD R15, R5, 0x1, R16 ;  /* 0x00000001050f7824 */ /* 0x000fe200078e0210 */
[C-C-:B------:R-:W-:Y:S02]  /*3d00*/  SHF.L.W.U32.HI R3, R14.reuse, 0xf, R14.reuse ;  /* 0x0000000f0e037819 */ /* 0x140fe40000010e0e */
[--C-:B------:R-:W-:Y:S02]  /*3d10*/  SHF.L.W.U32.HI R4, R14, 0xd, R14.reuse ;  /* 0x0000000d0e047819 */ /* 0x100fe40000010e0e */
[----:B------:R-:W-:Y:S02]  /*3d20*/  SHF.R.U32.HI R5, RZ, 0xa, R14 ;  /* 0x0000000aff057819 */ /* 0x000fe4000001160e */
[--C-:B------:R-:W-:Y:S02]  /*3d30*/  SHF.L.W.U32.HI R6, R15, 0xf, R15.reuse ;  /* 0x0000000f0f067819 */ /* 0x100fe40000010e0f */
[----:B------:R-:W-:Y:S02]  /*3d40*/  LOP3.LUT R3, R5, R3, R4, 0x96, !PT ;  /* 0x0000000305037212 */ /* 0x000fe400078e9604 */
[----:B------:R-:W-:-:S02]  /*3d50*/  SHF.L.W.U32.HI R7, R15, 0xd, R15 ;  /* 0x0000000d0f077819 */ /* 0x000fc40000010e0f */
[----:B------:R-:W-:Y:S02]  /*3d60*/  SHF.R.U32.HI R16, RZ, 0xa, R15 ;  /* 0x0000000aff107819 */ /* 0x000fe4000001160f */
[----:B------:R-:W-:Y:S02]  /*3d70*/  SHF.L.W.U32.HI R4, R23, 0xe, R23 ;  /* 0x0000000e17047819 */ /* 0x000fe40000010e17 */
[----:B------:R-:W-:Y:S02]  /*3d80*/  IADD3 R9, PT, PT, R9, R3, R22 ;  /* 0x0000000309097210 */ /* 0x000fe40007ffe016 */
[----:B------:R-:W-:Y:S02]  /*3d90*/  LOP3.LUT R6, R16, R6, R7, 0x96, !PT ;  /* 0x0000000610067212 */ /* 0x000fe400078e9607 */
        /* <DEDUP_REMOVED lines=34> */
[----:B------:R-:W2:Y:S01]  /*3fc0*/  LDL.128 R8, [R1+0x170] ;  /* 0x0001700001087983 */ /* 0x000ea20000100c00 */
[----:B------:R-:W0:Y:S03]  /*3fd0*/  LDCU.64 UR4, c[0x4][0x50] ;  /* 0x01000a00ff0477ac */ /* 0x000e260008000a00 */
[----:B------:R-:W3:Y:S01]  /*3fe0*/  LDL.128 R4, [R1+0x160] ;  /* 0x0001600001047983 */ /* 0x000ee20000100c00 */
[----:B------:R-:W-:Y:S01]  /*3ff0*/  IMAD.MOV.U32 R22, RZ, RZ, R0 ;  /* 0x000000ffff167224 */ /* 0x000fe200078e0000 */
[----:B0-----:R-:W-:-:S04]  /*4000*/  UIADD3 UR4, UP0, UPT, UR4, 0x8, URZ ;  /* 0x0000000804047890 */ /* 0x001fc8000ff1e0ff */
[----:B------:R-:W-:Y:S02]  /*4010*/  UIADD3.X UR5, UPT, UPT, URZ, UR5, URZ, UP0, !UPT ;  /* 0x00000005ff057290 */ /* 0x000fe400087fe4ff */
[----:B------:R-:W-:Y:S01]  /*4020*/  IMAD.U32 R20, RZ, RZ, UR4 ;  /* 0x00000004ff147e24 */ /* 0x000fe2000f8e00ff */
[----:B------:R-:W-:-:S03]  /*4030*/  UMOV UR4, URZ ;  /* 0x000000ff00047c82 */ /* 0x000fc60008000000 */
[----:B------:R-:W-:Y:S02]  /*4040*/  IMAD.U32 R21, RZ, RZ, UR5 ;  /* 0x00000005ff157e24 */ /* 0x000fe4000f8e00ff */
[----:B--2---:R-:W-:Y:S02]  /*4050*/  IMAD.MOV.U32 R17, RZ, RZ, R8 ;  /* 0x000000ffff117224 */ /* 0x004fe400078e0008 */
[----:B------:R-:W-:Y:S02]  /*4060*/  IMAD.MOV.U32 R16, RZ, RZ, R9 ;  /* 0x000000ffff107224 */ /* 0x000fe400078e0009 */
[----:B------:R-:W-:Y:S02]  /*4070*/  IMAD.MOV.U32 R3, RZ, RZ, R10 ;  /* 0x000000ffff037224 */ /* 0x000fe400078e000a */
[----:B------:R-:W-:Y:S02]  /*4080*/  IMAD.MOV.U32 R2, RZ, RZ, R11 ;  /* 0x000000ffff027224 */ /* 0x000fe400078e000b */
[----:B---3--:R-:W-:-:S02]  /*4090*/  IMAD.MOV.U32 R19, RZ, RZ, R4 ;  /* 0x000000ffff137224 */ /* 0x008fc400078e0004 */
[----:B------:R-:W-:Y:S02]  /*40a0*/  IMAD.MOV.U32 R18, RZ, RZ, R5 ;  /* 0x000000ffff127224 */ /* 0x000fe400078e0005 */
[----:B------:R-:W-:Y:S02]  /*40b0*/  IMAD.MOV.U32 R23, RZ, RZ, R6 ;  /* 0x000000ffff177224 */ /* 0x000fe400078e0006 */
[----:B------:R-:W-:-:S07]  /*40c0*/  IMAD.MOV.U32 R24, RZ, RZ, R7 ;  /* 0x000000ffff187224 */ /* 0x000fce00078e0007 */
.L_x_28:
[C-C-:B------:R-:W-:Y:S01]  /*40d0*/  SHF.L.W.U32.HI R12, R17.reuse, 0x1a, R17.reuse ;  /* 0x0000001a110c7819 */ /* 0x140fe20000010e11 */
[----:B------:R-:W2:Y:S01]  /*40e0*/  LDG.E.CONSTANT R27, desc[UR6][R20.64+-0x8] ;  /* 0xfffff806141b7981 */ /* 0x000ea2000c1e9900 */
[C-C-:B------:R-:W-:Y:S02]  /*40f0*/  SHF.L.W.U32.HI R13, R17.reuse, 0x15, R17.reuse ;  /* 0x00000015110d7819 */ /* 0x140fe40000010e11 */
[----:B------:R-:W-:Y:S01]  /*4100*/  SHF.L.W.U32.HI R14, R17, 0x7, R17 ;  /* 0x00000007110e7819 */ /* 0x000fe20000010e11 */
[----:B------:R-:W3:Y:S01]  /*4110*/  LDG.E.CONSTANT R28, desc[UR6][R20.64+-0x4] ;  /* 0xfffffc06141c7981 */ /* 0x000ee2000c1e9900 */
[C---:B------:R-:W-:Y:S02]  /*4120*/  SHF.L.W.U32.HI R15, R19.reuse, 0xa, R19 ;  /* 0x0000000a130f7819 */ /* 0x040fe40000010e13 */
[----:B------:R-:W-:Y:S02]  /*4130*/  LOP3.LUT R13, R14, R12, R13, 0x96, !PT ;  /* 0x0000000c0e0d7212 */ /* 0x000fe400078e960d */
[----:B------:R-:W-:-:S02]  /*4140*/  SHF.L.W.U32.HI R14, R19, 0x13, R19 ;  /* 0x00000013130e7819 */ /* 0x000fc40000010e13 */
[----:B------:R-:W-:Y:S02]  /*4150*/  LOP3.LUT R12, R3, R17, R16, 0xb8, !PT ;  /* 0x00000011030c7212 */ /* 0x000fe400078eb810 */
[----:B------:R-:W-:Y:S02]  /*4160*/  SHF.L.W.U32.HI R25, R19, 0x1e, R19 ;  /* 0x0000001e13197819 */ /* 0x000fe40000010e13 */
[----:B------:R-:W-:Y:S02]  /*4170*/  IADD3 R26, PT, PT, R13, R12, R2 ;  /* 0x0000000c0d1a7210 */ /* 0x000fe40007ffe002 */
[----:B------:R-:W-:Y:S02]  /*4180*/  LOP3.LUT R25, R15, R25, R14, 0x96, !PT ;  /* 0x000000190f197212 */ /* 0x000fe400078e960e */
[----:B------:R-:W2:Y:S02]  /*4190*/  LDL.128 R12, [R22] ;  /* 0x00000000160c7983 */ /* 0x000ea40000100c00 */
[----:B--2---:R-:W-:-:S05]  /*41a0*/  IADD3 R26, PT, PT, R12, R26, R27 ;  /* 0x0000001a0c1a7210 */ /* 0x004fca0007ffe01b */
[----:B------:R-:W-:-:S05]  /*41b0*/  IMAD.IADD R2, R26, 0x1, R24 ;  /* 0x000000011a027824 */ /* 0x000fca00078e0218 */
[C-C-:B------:R-:W-:Y:S02]  /*41c0*/  SHF.L.W.U32.HI R27, R2.reuse, 0x15, R2.reuse ;  /* 0x00000015021b7819 */ /* 0x140fe40000010e02 */
[C-C-:B------:R-:W-:Y:S02]  /*41d0*/  SHF.L.W.U32.HI R12, R2.reuse, 0x1a, R2.reuse ;  /* 0x0000001a020c7819 */ /* 0x140fe40000010e02 */
[----:B------:R-:W-:-:S04]  /*41e0*/  SHF.L.W.U32.HI R24, R2, 0x7, R2 ;  /* 0x0000000702187819 */ /* 0x000fc80000010e02 */
[----:B------:R-:W-:Y:S02]  /*41f0*/  LOP3.LUT R24, R24, R12, R27, 0x96, !PT ;  /* 0x0000000c18187212 */ /* 0x000fe400078e961b */
[----:B------:R-:W2:Y:S04]  /*4200*/  LDG.E.CONSTANT R27, desc[UR6][R20.64] ;  /* 0x00000006141b7981 */ /* 0x000ea8000c1e9900 */
[----:B------:R0:W4:Y:S01]  /*4210*/  LDG.E.CONSTANT R12, desc[UR6][R20.64+0x4] ;  /* 0x00000406140c7981 */ /* 0x000122000c1e9900 */
[----:B------:R-:W-:-:S04]  /*4220*/  LOP3.LUT R29, R16, R2, R17, 0xb8, !PT ;  /* 0x00000002101d7212 */ /* 0x000fc800078eb811 */
[----:B------:R-:W-:-:S04]  /*4230*/  IADD3 R29, PT, PT, R24, R29, R3 ;  /* 0x0000001d181d7210 */ /* 0x000fc80007ffe003 */
[----:B---3--:R-:W-:Y:S02]  /*4240*/  IADD3 R28, PT, PT, R13, R29, R28 ;  /* 0x0000001d0d1c7210 */ /* 0x008fe40007ffe01c */
[----:B------:R-:W-:-:S03]  /*4250*/  LOP3.LUT R24, R18, R23, R19, 0xe8, !PT ;  /* 0x0000001712187212 */ /* 0x000fc600078ee813 */
[----:B------:R-:W-:Y:S01]  /*4260*/  IMAD.IADD R3, R28, 0x1, R23 ;  /* 0x000000011c037824 */ /* 0x000fe200078e0217 */
[----:B------:R-:W-:-:S04]  /*4270*/  IADD3 R24, PT, PT, R26, R25, R24 ;  /* 0x000000191a187210 */ /* 0x000fc80007ffe018 */
[C-C-:B------:R-:W-:Y:S02]  /*4280*/  SHF.L.W.U32.HI R13, R3.reuse, 0x1a, R3.reuse ;  /* 0x0000001a030d7819 */ /* 0x140fe40000010e03 */
[C-C-:B------:R-:W-:Y:S02]  /*4290*/  SHF.L.W.U32.HI R26, R3.reuse, 0x15, R3.reuse ;  /* 0x00000015031a7819 */ /* 0x140fe40000010e03 */
[----:B------:R-:W-:-:S04]  /*42a0*/  SHF.L.W.U32.HI R23, R3, 0x7, R3 ;  /* 0x0000000703177819 */ /* 0x000fc80000010e03 */
[----:B------:R-:W-:Y:S02]  /*42b0*/  LOP3.LUT R13, R23, R13, R26, 0x96, !PT ;  /* 0x0000000d170d7212 */ /* 0x000fe400078e961a */
[----:B------:R-:W-:-:S04]  /*42c0*/  LOP3.LUT R23, R17, R3, R2, 0xb8, !PT ;  /* 0x0000000311177212 */ /* 0x000fc800078eb802 */
[----:B------:R-:W-:Y:S01]  /*42d0*/  IADD3 R13, PT, PT, R13, R23, R16 ;  /* 0x000000170d0d7210 */ /* 0x000fe20007ffe010 */
[----:B------:R-:W-:-:S04]  /*42e0*/  UIADD3 UR4, UPT, UPT, UR4, 0x4, URZ ;  /* 0x0000000404047890 */ /* 0x000fc8000fffe0ff */
[----:B------:R-:W-:Y:S01]  /*42f0*/  UISETP.NE.AND UP0, UPT, UR4, 0x40, UPT ;  /* 0x000000400400788c */ /* 0x000fe2000bf05270 */
[----:B0-----:R-:W-:Y:S01]  /*4300*/  IADD3 R20, P0, PT, R20, 0x10, RZ ;  /* 0x0000001014147810 */ /* 0x001fe20007f1e0ff */
[----:B------:R-:W-:-:S04]  /*4310*/  VIADD R22, R22, 0x10 ;  /* 0x0000001016167836 */ /* 0x000fc80000000000 */
[----:B------:R-:W-:Y:S01]  /*4320*/  IMAD.X R21, RZ, RZ, R21, P0 ;  /* 0x000000ffff157224 */ /* 0x000fe200000e0615 */
[----:B--2---:R-:W-:-:S05]  /*4330*/  IADD3 R27, PT, PT, R14, R13, R27 ;  /* 0x0000000d0e1b7210 */ /* 0x004fca0007ffe01b */
[----:B------:R-:W-:-:S05]  /*4340*/  IMAD.IADD R16, R27, 0x1, R18 ;  /* 0x000000011b107824 */ /* 0x000fca00078e0212 */
[C-C-:B------:R-:W-:Y:S02]  /*4350*/  SHF.L.W.U32.HI R13, R16.reuse, 0x1a, R16.reuse ;  /* 0x0000001a100d7819 */ /* 0x140fe40000010e10 */
[C-C-:B------:R-:W-:Y:S02]  /*4360*/  SHF.L.W.U32.HI R14, R16.reuse, 0x15, R16.reuse ;  /* 0x00000015100e7819 */ /* 0x140fe40000010e10 */
[----:B------:R-:W-:-:S04]  /*4370*/  SHF.L.W.U32.HI R23, R16, 0x7, R16 ;  /* 0x0000000710177819 */ /* 0x000fc80000010e10 */
[----:B------:R-:W-:Y:S02]  /*4380*/  LOP3.LUT R14, R23, R13, R14, 0x96, !PT ;  /* 0x0000000d170e7212 */ /* 0x000fe400078e960e */
[----:B------:R-:W-:Y:S02]  /*4390*/  LOP3.LUT R13, R2, R16, R3, 0xb8, !PT ;  /* 0x00000010020d7212 */ /* 0x000fe400078eb803 */
[--C-:B------:R-:W-:Y:S02]  /*43a0*/  SHF.L.W.U32.HI R23, R24, 0xa, R24.reuse ;  /* 0x0000000a18177819 */ /* 0x100fe40000010e18 */
[----:B------:R-:W-:Y:S02]  /*43b0*/  IADD3 R13, PT, PT, R14, R13, R17 ;  /* 0x0000000d0e0d7210 */ /* 0x000fe40007ffe011 */
[C-C-:B------:R-:W-:Y:S02]  /*43c0*/  SHF.L.W.U32.HI R14, R24.reuse, 0x1e, R24.reuse ;  /* 0x0000001e180e7819 */ /* 0x140fe40000010e18 */
[----:B------:R-:W-:-:S04]  /*43d0*/  SHF.L.W.U32.HI R17, R24, 0x13, R24 ;  /* 0x0000001318117819 */ /* 0x000fc80000010e18 */
[----:B------:R-:W-:Y:S02]  /*43e0*/  LOP3.LUT R23, R23, R14, R17, 0x96, !PT ;  /* 0x0000000e17177212 */ /* 0x000fe400078e9611 */
[----:B------:R-:W-:-:S04]  /*43f0*/  LOP3.LUT R14, R19, R18, R24, 0xe8, !PT ;  /* 0x00000012130e7212 */ /* 0x000fc800078ee818 */
[----:B------:R-:W-:-:S04]  /*4400*/  IADD3 R23, PT, PT, R28, R23, R14 ;  /* 0x000000171c177210 */ /* 0x000fc80007ffe00e */
[C-C-:B------:R-:W-:Y:S02]  /*4410*/  SHF.L.W.U32.HI R14, R23.reuse, 0x1e, R23.reuse ;  /* 0x0000001e170e7819 */ /* 0x140fe40000010e17 */
[C-C-:B------:R-:W-:Y:S02]  /*4420*/  SHF.L.W.U32.HI R17, R23.reuse, 0x13, R23.reuse ;  /* 0x0000001317117819 */ /* 0x140fe40000010e17 */
[----:B------:R-:W-:-:S04]  /*4430*/  SHF.L.W.U32.HI R18, R23, 0xa, R23 ;  /* 0x0000000a17127819 */ /* 0x000fc80000010e17 */
[----:B------:R-:W-:Y:S02]  /*4440*/  LOP3.LUT R18, R18, R14, R17, 0x96, !PT ;  /* 0x0000000e12127212 */ /* 0x000fe400078e9611 */
[----:B------:R-:W-:-:S04]  /*4450*/  LOP3.LUT R14, R24, R19, R23, 0xe8, !PT ;  /* 0x00000013180e7212 */ /* 0x000fc800078ee817 */
[----:B------:R-:W-:Y:S02]  /*4460*/  IADD3 R18, PT, PT, R27, R18, R14 ;  /* 0x000000121b127210 */ /* 0x000fe40007ffe00e */
[----:B----4-:R-:W-:Y:S02]  /*4470*/  IADD3 R12, PT, PT, R15, R13, R12 ;  /* 0x0000000d0f0c7210 */ /* 0x010fe40007ffe00c */
[C-C-:B------:R-:W-:Y:S02]  /*4480*/  SHF.L.W.U32.HI R14, R18.reuse, 0x1e, R18.reuse ;  /* 0x0000001e120e7819 */ /* 0x140fe40000010e12 */
[C-C-:B------:R-:W-:Y:S02]  /*4490*/  SHF.L.W.U32.HI R17, R18.reuse, 0x13, R18.reuse ;  /* 0x0000001312117819 */ /* 0x140fe40000010e12 */
[--C-:B------:R-:W-:Y:S02]  /*44a0*/  SHF.L.W.U32.HI R25, R18, 0xa, R18.reuse ;  /* 0x0000000a12197819 */ /* 0x100fe40000010e12 */
[----:B------:R-:W-:-:S02]  /*44b0*/  LOP3.LUT R13, R23, R24, R18, 0xe8, !PT ;  /* 0x00000018170d7212 */ /* 0x000fc400078ee812 */
[----:B------:R-:W-:Y:S01]  /*44c0*/  LOP3.LUT R25, R25, R14, R17, 0x96, !PT ;  /* 0x0000000e19197212 */ /* 0x000fe200078e9611 */
[----:B------:R-:W-:-:S03]  /*44d0*/  IMAD.IADD R17, R12, 0x1, R19 ;  /* 0x000000010c117824 */ /* 0x000fc600078e0213 */
[----:B------:R-:W-:Y:S01]  /*44e0*/  IADD3 R19, PT, PT, R12, R25, R13 ;  /* 0x000000190c137210 */ /* 0x000fe20007ffe00d */
[----:B------:R-:W-:Y:S06]  /*44f0*/  BRA.U UP0, `(.L_x_28) ;  /* 0xfffffff900f47547 */ /* 0x000fec000b83ffff */
[----:B------:R-:W-:Y:S01]  /*4500*/  IMAD.IADD R4, R19, 0x1, R4 ;  /* 0x0000000113047824 */ /* 0x000fe200078e0204 */
[----:B------:R3:W-:Y:S01]  /*4510*/  STL.128 [R1+0x110], RZ ;  /* 0x000110ff01007387 */ /* 0x0007e20000100c00 */
[----:B------:R-:W-:Y:S02]  /*4520*/  IMAD.IADD R5, R18, 0x1, R5 ;  /* 0x0000000112057824 */ /* 0x000fe400078e0205 */
[----:B------:R-:W-:Y:S01]  /*4530*/  IMAD.IADD R6, R6, 0x1, R23 ;  /* 0x0000000106067824 */ /* 0x000fe200078e0217 */
[----:B------:R3:W-:Y:S01]  /*4540*/  STL.128 [R1+0x120], RZ ;  /* 0x000120ff01007387 */ /* 0x0007e20000100c00 */
[----:B------:R-:W-:Y:S02]  /*4550*/  IMAD.IADD R7, R7, 0x1, R24 ;  /* 0x0000000107077824 */ /* 0x000fe400078e0218 */
[----:B------:R-:W-:Y:S01]  /*4560*/  IMAD.IADD R8, R17, 0x1, R8 ;  /* 0x0000000111087824 */ /* 0x000fe200078e0208 */
[----:B------:R3:W-:Y:S01]  /*4570*/  STL.128 [R1+0x130], RZ ;  /* 0x000130ff01007387 */ /* 0x0007e20000100c00 */
[----:B------:R-:W-:-:S02]  /*4580*/  IMAD.IADD R9, R16, 0x1, R9 ;  /* 0x0000000110097824 */ /* 0x000fc400078e0209 */
[----:B------:R-:W-:Y:S01]  /*4590*/  IMAD.IADD R10, R10, 0x1, R3 ;  /* 0x000000010a0a7824 */ /* 0x000fe200078e0203 */
[----:B------:R3:W-:Y:S01]  /*45a0*/  STL.128 [R1+0x160], R4 ;  /* 0x0001600401007387 */ /* 0x0007e20000100c00 */
[----:B------:R-:W-:-:S03]  /*45b0*/  IMAD.IADD R11, R11, 0x1, R2 ;  /* 0x000000010b0b7824 */ /* 0x000fc600078e0202 */
[----:B------:R3:W-:Y:S04]  /*45c0*/  STL.64 [R1+0x140], RZ ;  /* 0x000140ff01007387 */ /* 0x0007e80000100a00 */
[----:B------:R3:W-:Y:S02]  /*45d0*/  STL.128 [R1+0x170], R8 ;  /* 0x0001700801007387 */ /* 0x0007e40000100c00 */
.L_x_15:
[----:B------:R-:W-:Y:S05]  /*45e0*/  BSYNC.RECONVERGENT B0 ;  /* 0x0000000000007941 */ /* 0x000fea0003800200 */
.L_x_5:
[----:B---3--:R-:W3:Y:S02]  /*45f0*/  LDL.128 R8, [R1+0x110] ;  /* 0x0001100001087983 */ /* 0x008ee40000100c00 */
[C---:B---3--:R-:W-:Y:S02]  /*4600*/  PRMT R12, R8.reuse, 0x7771, RZ ;  /* 0x00007771080c7816 */ /* 0x048fe400000000ff */
[C---:B------:R-:W-:Y:S02]  /*4610*/  PRMT R13, R8.reuse, 0x7770, RZ ;  /* 0x00007770080d7816 */ /* 0x040fe400000000ff */
[----:B0-----:R-:W-:Y:S01]  /*4620*/  PRMT R5, R8, 0x7772, RZ ;  /* 0x0000777208057816 */ /* 0x001fe200000000ff */
        /* <DEDUP_REMOVED lines=9> */
[C---:B--2---:R-:W-:Y:S01]  /*46c0*/  PRMT R4, R9.reuse, 0x7772, RZ ;  /* 0x0000777209047816 */ /* 0x044fe200000000ff */
[----:B------:R-:W-:Y:S01]  /*46d0*/  IMAD.U32 R16, R16, 0x10000, RZ ;  /* 0x0001000010107824 */ /* 0x000fe200078e00ff */
[----:B-1----:R-:W-:Y:S02]  /*46e0*/  PRMT R2, R9, 0x7773, RZ ;  /* 0x0000777309027816 */ /* 0x002fe400000000ff */
        /* <DEDUP_REMOVED lines=17> */
[----:B------:R-:W-:Y:S01]  /*4800*/  LOP3.LUT R8, R3, R12, R5, 0xfe, !PT ;  /* 0x0000000c03087212 */ /* 0x000fe200078efe05 */
[----:B------:R-:W2:Y:S01]  /*4810*/  LDL R17, [R1+0x150] ;  /* 0x0001500001117983 */ /* 0x000ea20000100800 */
[----:B------:R-:W-:-:S02]  /*4820*/  LOP3.LUT R9, R2, R7, R4, 0xfe, !PT ;  /* 0x0000000702097212 */ /* 0x000fc400078efe04 */
[----:B------:R-:W-:Y:S01]  /*4830*/  LOP3.LUT R10, R10, R13, R14, 0xfe, !PT ;  /* 0x0000000d0a0a7212 */ /* 0x000fe200078efe0e */
[----:B------:R-:W2:Y:S01]  /*4840*/  LDL.64 R2, [R1+0x158] ;  /* 0x0001580001027983 */ /* 0x000ea20000100a00 */
[----:B------:R-:W-:-:S05]  /*4850*/  LOP3.LUT R11, R11, R16, R15, 0xfe, !PT ;  /* 0x000000100b0b7212 */ /* 0x000fca00078efe0f */
[----:B------:R0:W-:Y:S04]  /*4860*/  STL.128 [R0], R8 ;  /* 0x0000000800007387 */ /* 0x0001e80000100c00 */
[----:B------:R-:W3:Y:S02]  /*4870*/  LDL.128 R4, [R1+0x120] ;  /* 0x0001200001047983 */ /* 0x000ee40000100c00 */
[----:B---3--:R-:W-:Y:S02]  /*4880*/  PRMT R16, R5, 0x7771, RZ ;  /* 0x0000777105107816 */ /* 0x008fe400000000ff */
[----:B------:R-:W-:Y:S02]  /*4890*/  PRMT R19, R6, 0x7771, RZ ;  /* 0x0000777106137816 */ /* 0x000fe400000000ff */
[----:B------:R-:W-:-:S02]  /*48a0*/  PRMT R18, R4, 0x7771, RZ ;  /* 0x0000777104127816 */ /* 0x000fc400000000ff */
[----:B------:R-:W-:Y:S01]  /*48b0*/  PRMT R20, R7, 0x7771, RZ ;  /* 0x0000777107147816 */ /* 0x000fe200000000ff */
[----:B------:R-:W-:Y:S02]  /*48c0*/  IMAD.U32 R16, R16, 0x10000, RZ ;  /* 0x0001000010107824 */ /* 0x000fe400078e00ff */
[----:B------:R-:W-:Y:S01]  /*48d0*/  IMAD.U32 R19, R19, 0x10000, RZ ;  /* 0x0001000013137824 */ /* 0x000fe200078e00ff */
[----:B0-----:R-:W-:Y:S01]  /*48e0*/  PRMT R9, R6, 0x7770, RZ ;  /* 0x0000777006097816 */ /* 0x001fe200000000ff */
[----:B------:R-:W-:Y:S01]  /*48f0*/  IMAD.U32 R18, R18, 0x10000, RZ ;  /* 0x0001000012127824 */ /* 0x000fe200078e00ff */
[----:B------:R-:W-:Y:S01]  /*4900*/  PRMT R10, R6, 0x7772, RZ ;  /* 0x00007772060a7816 */ /* 0x000fe200000000ff */
[----:B------:R-:W-:Y:S01]  /*4910*/  IMAD.U32 R20, R20, 0x10000, RZ ;  /* 0x0001000014147824 */ /* 0x000fe200078e00ff */
[----:B------:R-:W-:Y:S02]  /*4920*/  PRMT R22, R6, 0x7773, RZ ;  /* 0x0000777306167816 */ /* 0x000fe400000000ff */
[----:B------:R-:W-:-:S02]  /*4930*/  PRMT R11, R7, 0x7770, RZ ;  /* 0x00007770070b7816 */ /* 0x000fc400000000ff */
[C---:B------:R-:W-:Y:S02]  /*4940*/  PRMT R6, R7.reuse, 0x7772, RZ ;  /* 0x0000777207067816 */ /* 0x040fe400000000ff */
[----:B------:R-:W-:Y:S02]  /*4950*/  PRMT R23, R7, 0x7773, RZ ;  /* 0x0000777307177816 */ /* 0x000fe400000000ff */
[----:B------:R-:W-:Y:S02]  /*4960*/  LOP3.LUT R7, R16, 0xff0000, RZ, 0xc0, !PT ;  /* 0x00ff000010077812 */ /* 0x000fe400078ec0ff */
[C---:B------:R-:W-:Y:S02]  /*4970*/  PRMT R15, R4.reuse, 0x7770, RZ ;  /* 0x00007770040f7816 */ /* 0x040fe400000000ff */
[C---:B------:R-:W-:Y:S02]  /*4980*/  PRMT R12, R4.reuse, 0x7772, RZ ;  /* 0x00007772040c7816 */ /* 0x040fe400000000ff */
[----:B------:R-:W-:-:S02]  /*4990*/  PRMT R13, R4, 0x7773, RZ ;  /* 0x00007773040d7816 */ /* 0x000fc400000000ff */
[----:B------:R-:W-:Y:S02]  /*49a0*/  LOP3.LUT R16, R19, 0xff0000, RZ, 0xc0, !PT ;  /* 0x00ff000013107812 */ /* 0x000fe400078ec0ff */
[C---:B------:R-:W-:Y:S02]  /*49b0*/  PRMT R14, R5.reuse, 0x7770, RZ ;  /* 0x00007770050e7816 */ /* 0x040fe400000000ff */
[----:B------:R-:W-:Y:S02]  /*49c0*/  PRMT R4, R5, 0x7772, RZ ;  /* 0x0000777205047816 */ /* 0x000fe400000000ff */
[----:B------:R-:W-:Y:S02]  /*49d0*/  LOP3.LUT R18, R18, 0xff0000, RZ, 0xc0, !PT ;  /* 0x00ff000012127812 */ /* 0x000fe400078ec0ff */
[----:B------:R-:W-:Y:S01]  /*49e0*/  LOP3.LUT R20, R20, 0xff0000, RZ, 0xc0, !PT ;  /* 0x00ff000014147812 */ /* 0x000fe200078ec0ff */
[----:B------:R-:W-:Y:S01]  /*49f0*/  IMAD R9, R9, 0x1000000, R16 ;  /* 0x0100000009097824 */ /* 0x000fe200078e0210 */
[----:B------:R-:W-:Y:S01]  /*4a00*/  PRMT R5, R5, 0x7773, RZ ;  /* 0x0000777305057816 */ /* 0x000fe200000000ff */
[----:B------:R-:W-:-:S02]  /*4a10*/  IMAD R18, R15, 0x1000000, R18 ;  /* 0x010000000f127824 */ /* 0x000fc400078e0212 */
[----:B------:R-:W-:Y:S02]  /*4a20*/  IMAD R14, R14, 0x1000000, R7 ;  /* 0x010000000e0e7824 */ /* 0x000fe400078e0207 */
[----:B------:R-:W-:Y:S02]  /*4a30*/  IMAD R16, R11, 0x1000000, R20 ;  /* 0x010000000b107824 */ /* 0x000fe400078e0214 */
[----:B------:R-:W-:Y:S02]  /*4a40*/  IMAD.SHL.U32 R12, R12, 0x100, RZ ;  /* 0x000001000c0c7824 */ /* 0x000fe400078e00ff */
[----:B------:R-:W-:Y:S02]  /*4a50*/  IMAD.SHL.U32 R4, R4, 0x100, RZ ;  /* 0x0000010004047824 */ /* 0x000fe400078e00ff */
[----:B------:R-:W-:Y:S02]  /*4a60*/  IMAD.SHL.U32 R10, R10, 0x100, RZ ;  /* 0x000001000a0a7824 */ /* 0x000fe400078e00ff */
[----:B------:R-:W-:Y:S01]  /*4a70*/  IMAD.SHL.U32 R6, R6, 0x100, RZ ;  /* 0x0000010006067824 */ /* 0x000fe200078e00ff */
[----:B------:R-:W-:-:S02]  /*4a80*/  LOP3.LUT R20, R13, R18, R12, 0xfe, !PT ;  /* 0x000000120d147212 */ /* 0x000fc400078efe0c */
[----:B------:R-:W-:Y:S02]  /*4a90*/  LOP3.LUT R21, R5, R14, R4, 0xfe, !PT ;  /* 0x0000000e05157212 */ /* 0x000fe400078efe04 */
[----:B------:R-:W-:Y:S02]  /*4aa0*/  LOP3.LUT R22, R22, R9, R10, 0xfe, !PT ;  /* 0x0000000916167212 */ /* 0x000fe400078efe0a */
[----:B------:R-:W-:-:S05]  /*4ab0*/  LOP3.LUT R23, R23, R16, R6, 0xfe, !PT ;  /* 0x0000001017177212 */ /* 0x000fca00078efe06 */
[----:B------:R0:W-:Y:S04]  /*4ac0*/  STL.128 [R0+0x10], R20 ;  /* 0x0000101400007387 */ /* 0x0001e80000100c00 */
[----:B------:R-:W3:Y:S02]  /*4ad0*/  LDL.128 R12, [R1+0x130] ;  /* 0x00013000010c7983 */ /* 0x000ee40000100c00 */
[----:B---3--:R-:W-:Y:S02]  /*4ae0*/  PRMT R11, R12, 0x7771, RZ ;  /* 0x000077710c0b7816 */ /* 0x008fe400000000ff */
[----:B------:R-:W-:Y:S02]  /*4af0*/  PRMT R10, R13, 0x7771, RZ ;  /* 0x000077710d0a7816 */ /* 0x000fe400000000ff */
[----:B------:R-:W-:-:S02]  /*4b00*/  PRMT R16, R14, 0x7771, RZ ;  /* 0x000077710e107816 */ /* 0x000fc400000000ff */
[----:B0-----:R-:W-:Y:S01]  /*4b10*/  PRMT R22, R15, 0x7771, RZ ;  /* 0x000077710f167816 */ /* 0x001fe200000000ff */
[----:B------:R-:W-:Y:S02]  /*4b20*/  IMAD.U32 R11, R11, 0x10000, RZ ;  /* 0x000100000b0b7824 */ /* 0x000fe400078e00ff */
[----:B------:R-:W-:Y:S02]  /*4b30*/  IMAD.U32 R21, R10, 0x10000, RZ ;  /* 0x000100000a157824 */ /* 0x000fe400078e00ff */
[----:B------:R-:W-:Y:S02]  /*4b40*/  IMAD.U32 R23, R16, 0x10000, RZ ;  /* 0x0001000010177824 */ /* 0x000fe400078e00ff */
[----:B------:R-:W-:Y:S01]  /*4b50*/  IMAD.U32 R22, R22, 0x10000, RZ ;  /* 0x0001000016167824 */ /* 0x000fe200078e00ff */
[----:B------:R-:W-:Y:S02]  /*4b60*/  LOP3.LUT R10, R11, 0xff0000, RZ, 0xc0, !PT ;  /* 0x00ff00000b0a7812 */ /* 0x000fe400078ec0ff */
[----:B------:R-:W-:-:S02]  /*4b70*/  PRMT R9, R12, 0x7770, RZ ;  /* 0x000077700c097816 */ /* 0x000fc400000000ff */
[----:B------:R-:W-:Y:S02]  /*4b80*/  PRMT R5, R12, 0x7772, RZ ;  /* 0x000077720c057816 */ /* 0x000fe400000000ff */
[C---:B------:R-:W-:Y:S02]  /*4b90*/  PRMT R7, R13.reuse, 0x7770, RZ ;  /* 0x000077700d077816 */ /* 0x040fe400000000ff */
[----:B------:R-:W-:Y:S02]  /*4ba0*/  PRMT R4, R13, 0x7772, RZ ;  /* 0x000077720d047816 */ /* 0x000fe400000000ff */
[C---:B------:R-:W-:Y:S02]  /*4bb0*/  PRMT R6, R14.reuse, 0x7770, RZ ;  /* 0x000077700e067816 */ /* 0x040fe400000000ff */
[----:B------:R-:W-:Y:S02]  /*4bc0*/  PRMT R18, R14, 0x7772, RZ ;  /* 0x000077720e127816 */ /* 0x000fe400000000ff */
[----:B------:R-:W-:-:S02]  /*4bd0*/  PRMT R20, R15, 0x7770, RZ ;  /* 0x000077700f147816 */ /* 0x000fc400000000ff */
[----:B------:R-:W-:Y:S02]  /*4be0*/  PRMT R19, R15, 0x7772, RZ ;  /* 0x000077720f137816 */ /* 0x000fe400000000ff */
[----:B------:R-:W-:Y:S02]  /*4bf0*/  LOP3.LUT R16, R21, 0xff0000, RZ, 0xc0, !PT ;  /* 0x00ff000015107812 */ /* 0x000fe400078ec0ff */
[----:B------:R-:W-:Y:S02]  /*4c00*/  LOP3.LUT R23, R23, 0xff0000, RZ, 0xc0, !PT ;  /* 0x00ff000017177812 */ /* 0x000fe400078ec0ff */
[----:B------:R-:W-:Y:S01]  /*4c10*/  LOP3.LUT R11, R22, 0xff0000, RZ, 0xc0, !PT ;  /* 0x00ff0000160b7812 */ /* 0x000fe200078ec0ff */
[----:B------:R-:W-:Y:S01]  /*4c20*/  IMAD R9, R9, 0x1000000, R10 ;  /* 0x0100000009097824 */ /* 0x000fe200078e020a */
[----:B------:R-:W-:Y:S01]  /*4c30*/  PRMT R12, R12, 0x7773, RZ ;  /* 0x000077730c0c7816 */ /* 0x000fe200000000ff */
[----:B------:R-:W-:Y:S01]  /*4c40*/  IMAD R16, R7, 0x1000000, R16 ;  /* 0x0100000007107824 */ /* 0x000fe200078e0210 */
[----:B------:R-:W-:Y:S01]  /*4c50*/  PRMT R13, R13, 0x7773, RZ ;  /* 0x000077730d0d7816 */ /* 0x000fe200000000ff */
[----:B------:R-:W-:Y:S01]  /*4c60*/  IMAD R23, R6, 0x1000000, R23 ;  /* 0x0100000006177824 */ /* 0x000fe200078e0217 */
[----:B------:R-:W-:Y:S01]  /*4c70*/  PRMT R14, R14, 0x7773, RZ ;  /* 0x000077730e0e7816 */ /* 0x000fe200000000ff */
[----:B------:R-:W-:Y:S01]  /*4c80*/  IMAD R20, R20, 0x1000000, R11 ;  /* 0x0100000014147824 */ /* 0x000fe200078e020b */
[----:B------:R-:W-:Y:S01]  /*4c90*/  PRMT R15, R15, 0x7773, RZ ;  /* 0x000077730f0f7816 */ /* 0x000fe200000000ff */
[----:B------:R-:W-:-:S02]  /*4ca0*/  IMAD.SHL.U32 R5, R5, 0x100, RZ ;  /* 0x0000010005057824 */ /* 0x000fc400078e00ff */
[----:B------:R-:W-:Y:S02]  /*4cb0*/  IMAD.SHL.U32 R4, R4, 0x100, RZ ;  /* 0x0000010004047824 */ /* 0x000fe400078e00ff */
[----:B------:R-:W-:Y:S02]  /*4cc0*/  IMAD.SHL.U32 R18, R18, 0x100, RZ ;  /* 0x0000010012127824 */ /* 0x000fe400078e00ff */
[----:B------:R-:W-:Y:S01]  /*4cd0*/  IMAD.SHL.U32 R19, R19, 0x100, RZ ;  /* 0x0000010013137824 */ /* 0x000fe200078e00ff */
[----:B------:R-:W-:Y:S02]  /*4ce0*/  LOP3.LUT R12, R12, R9, R5, 0xfe, !PT ;  /* 0x000000090c0c7212 */ /* 0x000fe400078efe05 */
[----:B------:R-:W-:Y:S02]  /*4cf0*/  LOP3.LUT R13, R13, R16, R4, 0xfe, !PT ;  /* 0x000000100d0d7212 */ /* 0x000fe400078efe04 */
[----:B------:R-:W-:Y:S02]  /*4d00*/  LOP3.LUT R14, R14, R23, R18, 0xfe, !PT ;  /* 0x000000170e0e7212 */ /* 0x000fe400078efe12 */
[----:B------:R-:W-:-:S05]  /*4d10*/  LOP3.LUT R15, R15, R20, R19, 0xfe, !PT ;  /* 0x000000140f0f7212 */ /* 0x000fca00078efe13 */
[----:B------:R2:W-:Y:S04]  /*4d20*/  STL.128 [R0+0x20], R12 ;  /* 0x0000200c00007387 */ /* 0x0005e80000100c00 */
[----:B------:R-:W3:Y:S01]  /*4d30*/  LDL.64 R10, [R1+0x140] ;  /* 0x00014000010a7983 */ /* 0x000ee20000100a00 */
[----:B--2---:R-:W-:-:S05]  /*4d40*/  LEA R15, P0, R17, R2, 0x3 ;  /* 0x00000002110f7211 */ /* 0x004fca00078018ff */
[----:B------:R-:W-:Y:S02]  /*4d50*/  IMAD.X R14, RZ, RZ, R3, P0 ;  /* 0x000000ffff0e7224 */ /* 0x000fe400000e0603 */
[----:B------:R-:W-:Y:S01]  /*4d60*/  VIADD R2, R0, 0x24 ;  /* 0x0000002400027836 */ /* 0x000fe20000000000 */
[----:B------:R-:W-:Y:S01]  /*4d70*/  UMOV UR4, URZ ;  /* 0x000000ff00047c82 */ /* 0x000fe20008000000 */
[----:B---3--:R-:W-:Y:S02]  /*4d80*/  PRMT R5, R10, 0x7771, RZ ;  /* 0x000077710a057816 */ /* 0x008fe400000000ff */
[----:B------:R-:W-:-:S03]  /*4d90*/  PRMT R4, R11, 0x7771, RZ ;  /* 0x000077710b047816 */ /* 0x000fc600000000ff */
[----:B------:R-:W-:Y:S02]  /*4da0*/  IMAD.U32 R5, R5, 0x10000, RZ ;  /* 0x0001000005057824 */ /* 0x000fe400078e00ff */
[----:B------:R-:W-:Y:S01]  /*4db0*/  IMAD.U32 R6, R4, 0x10000, RZ ;  /* 0x0001000004067824 */ /* 0x000fe200078e00ff */
[----:B------:R-:W-:Y:S02]  /*4dc0*/  PRMT R4, R10, 0x7770, RZ ;  /* 0x000077700a047816 */ /* 0x000fe400000000ff */
[----:B------:R-:W-:Y:S02]  /*4dd0*/  LOP3.LUT R7, R5, 0xff0000, RZ, 0xc0, !PT ;  /* 0x00ff000005077812 */ /* 0x000fe400078ec0ff */
[C---:B------:R-:W-:Y:S02]  /*4de0*/  PRMT R5, R11.reuse, 0x7770, RZ ;  /* 0x000077700b057816 */ /* 0x040fe400000000ff */
[----:B------:R-:W-:Y:S01]  /*4df0*/  LOP3.LUT R6, R6, 0xff0000, RZ, 0xc0, !PT ;  /* 0x00ff000006067812 */ /* 0x000fe200078ec0ff */
[----:B------:R-:W-:Y:S01]  /*4e00*/  IMAD R7, R4, 0x1000000, R7 ;  /* 0x0100000004077824 */ /* 0x000fe200078e0207 */
[----:B------:R-:W-:-:S03]  /*4e10*/  PRMT R4, R11, 0x7772, RZ ;  /* 0x000077720b047816 */ /* 0x000fc600000000ff */
[----:B------:R-:W-:Y:S01]  /*4e20*/  IMAD R6, R5, 0x1000000, R6 ;  /* 0x0100000005067824 */ /* 0x000fe200078e0206 */
[----:B------:R-:W-:Y:S01]  /*4e30*/  PRMT R5, R10, 0x7772, RZ ;  /* 0x000077720a057816 */ /* 0x000fe200000000ff */
[----:B------:R-:W-:Y:S01]  /*4e40*/  IMAD.SHL.U32 R9, R4, 0x100, RZ ;  /* 0x0000010004097824 */ /* 0x000fe200078e00ff */
[----:B------:R-:W-:Y:S02]  /*4e50*/  PRMT R11, R11, 0x7773, RZ ;  /* 0x000077730b0b7816 */ /* 0x000fe400000000ff */
[----:B------:R-:W-:Y:S01]  /*4e60*/  PRMT R10, R10, 0x7773, RZ ;  /* 0x000077730a0a7816 */ /* 0x000fe200000000ff */
[----:B------:R-:W-:Y:S01]  /*4e70*/  IMAD.SHL.U32 R12, R5, 0x100, RZ ;  /* 0x00000100050c7824 */ /* 0x000fe200078e00ff */
[----:B------:R-:W-:-:S04]  /*4e80*/  LOP3.LUT R13, R11, R6, R9, 0xfe, !PT ;  /* 0x000000060b0d7212 */ /* 0x000fc800078efe09 */
[----:B------:R-:W-:-:S05]  /*4e90*/  LOP3.LUT R12, R10, R7, R12, 0xfe, !PT ;  /* 0x000000070a0c7212 */ /* 0x000fca00078efe0c */
[----:B------:R0:W-:Y:S02]  /*4ea0*/  STL.128 [R0+0x30], R12 ;  /* 0x0000300c00007387 */ /* 0x0001e40000100c00 */
.L_x_29:
[----:B------:R-:W2:Y:S04]  /*4eb0*/  LDL R23, [R2] ;  /* 0x0000000002177983 */ /* 0x000ea80000100800 */
[----:B------:R-:W3:Y:S04]  /*4ec0*/  LDL R9, [R2+-0x20] ;  /* 0xffffe00002097983 */ /* 0x000ee80000100800 */
[----:B------:R-:W4:Y:S04]  /*4ed0*/  LDL.64 R4, [R2+-0x1c] ;  /* 0xffffe40002047983 */ /* 0x000f280000100a00 */
[----:B------:R-:W5:Y:S04]  /*4ee0*/  LDL.64 R10, [R2+0x4] ;  /* 0x00000400020a7983 */ /* 0x000f680000100a00 */
[----:B0-----:R-:W5:Y:S04]  /*4ef0*/  LDL R13, [R2+-0x14] ;  /* 0xffffec00020d7983 */ /* 0x001f680000100800 */
[----:B------:R-:W5:Y:S04]  /*4f00*/  LDL R18, [R2+0x10] ;  /* 0x0000100002127983 */ /* 0x000f680000100800 */
[----:B------:R-:W5:Y:S04]  /*4f10*/  LDL R19, [R2+-0x10] ;  /* 0xfffff00002137983 */ /* 0x000f680000100800 */
        /* <DEDUP_REMOVED lines=36> */
[C---:B------:R-:W-:Y:S01]  /*5160*/  SHF.L.W.U32.HI R4, R13.reuse, 0x19, R13 ;  /* 0x000000190d047819 */ /* 0x040fe20000010e0d */
        /* <DEDUP_REMOVED lines=18> */
[----:B------:R-:W-:-:S02]  /*5290*/  LOP3.LUT R20, R12, R4, R15, 0x96, !PT ;  /* 0x000000040c147212 */ /* 0x000fc400078e960f */
[C-C-:B------:R-:W-:Y:S01]  /*52a0*/  SHF.L.W.U32.HI R4, R19.reuse, 0x19, R19.reuse ;  /* 0x0000001913047819 */ /* 0x140fe20000010e13 */
[----:B------:R-:W5:Y:S01]  /*52b0*/  LDL.64 R14, [R2+0x4] ;  /* 0x00000400020e7983 */ /* 0x000f620000100a00 */
[--C-:B------:R-:W-:Y:S02]  /*52c0*/  SHF.L.W.U32.HI R5, R19, 0xe, R19.reuse ;  /* 0x0000000e13057819 */ /* 0x100fe40000010e13 */
[----:B------:R-:W-:Y:S01]  /*52d0*/  SHF.R.U32.HI R18, RZ, 0x3, R19 ;  /* 0x00000003ff127819 */ /* 0x000fe20000011613 */
[----:B------:R-:W3:Y:S01]  /*52e0*/  LDL.64 R12, [R2+0x24] ;  /* 0x00002400020c7983 */ /* 0x000ee20000100a00 */
[C-C-:B------:R-:W-:Y:S02]  /*52f0*/  SHF.L.W.U32.HI R22, R6.reuse, 0x19, R6.reuse ;  /* 0x0000001906167819 */ /* 0x140fe40000010e06 */
[--C-:B0-----:R-:W-:Y:S02]  /*5300*/  SHF.L.W.U32.HI R9, R6, 0xe, R6.reuse ;  /* 0x0000000e06097819 */ /* 0x101fe40000010e06 */
[----:B------:R-:W-:-:S02]  /*5310*/  SHF.R.U32.HI R10, RZ, 0x3, R6 ;  /* 0x00000003ff0a7819 */ /* 0x000fc40000011606 */
        /* <DEDUP_REMOVED lines=20> */
[----:B------:R-:W-:Y:S02]  /*5460*/  IADD3 R8, PT, PT, R7, R19, R8 ;  /* 0x0000001307087210 */ /* 0x000fe40007ffe008 */
[----:B------:R-:W-:Y:S02]  /*5470*/  LOP3.LUT R11, R18, R11, R16, 0x96, !PT ;  /* 0x0000000b120b7212 */ /* 0x000fe400078e9610 */
[----:B------:R-:W-:Y:S02]  /*5480*/  IADD3 R6, PT, PT, R6, R10, R17 ;  /* 0x0000000a06067210 */ /* 0x000fe40007ffe011 */
[----:B------:R-:W-:-:S03]  /*5490*/  LOP3.LUT R7, R22, R20, R21, 0x96, !PT ;  /* 0x0000001416077212 */ /* 0x000fc600078e9615 */
[----:B------:R-:W-:Y:S02]  /*54a0*/  IMAD.IADD R6, R11, 0x1, R6 ;  /* 0x000000010b067824 */ /* 0x000fe400078e0206 */
[----:B------:R-:W-:Y:S01]  /*54b0*/  IMAD.IADD R7, R7, 0x1, R8 ;  /* 0x0000000107077824 */ /* 0x000fe200078e0208 */
[----:B------:R-:W3:Y:S04]  /*54c0*/  LDL.64 R10, [R2+0x14] ;  /* 0x00001400020a7983 */ /* 0x000ee80000100a00 */
[----:B------:R0:W-:Y:S04]  /*54d0*/  STL.128 [R2+0x2c], R4 ;  /* 0x00002c0402007387 */ /* 0x0001e80000100c00 */
[----:B------:R-:W3:Y:S04]  /*54e0*/  LDL R22, [R2+0x30] ;  /* 0x0000300002167983 */ /* 0x000ee80000100800 */
[----:B------:R-:W3:Y:S04]  /*54f0*/  LDL.64 R20, [R2+0x34] ;  /* 0x0000340002147983 */ /* 0x000ee80000100a00 */
[----:B------:R-:W3:Y:S01]  /*5500*/  LDL R8, [R2+0x1c] ;  /* 0x00001c0002087983 */ /* 0x000ee20000100800 */
[----:B------:R-:W-:-:S02]  /*5510*/  SHF.L.W.U32.HI R16, R6, 0xf, R6 ;  /* 0x0000000f06107819 */ /* 0x000fc40000010e06 */
[--C-:B------:R-:W-:Y:S02]  /*5520*/  SHF.L.W.U32.HI R17, R6, 0xd, R6.reuse ;  /* 0x0000000d06117819 */ /* 0x100fe40000010e06 */
        /* <DEDUP_REMOVED lines=11> */
[----:B------:R-:W-:-:S04]  /*55e0*/  SHF.L.W.U32.HI R3, R25, 0x19, R25 ;  /* 0x0000001919037819 */ /* 0x000fc80000010e19 */
[----:B------:R-:W-:Y:S02]  /*55f0*/  LOP3.LUT R3, R5, R3, R6, 0x96, !PT ;  /* 0x0000000305037212 */ /* 0x000fe400078e9606 */
[C-C-:B-----5:R-:W-:Y:S02]  /*5600*/  SHF.L.W.U32.HI R17, R14.reuse, 0x19, R14.reuse ;  /* 0x000000190e117819 */ /* 0x160fe40000010e0e */
[--C-:B------:R-:W-:Y:S02]  /*5610*/  SHF.L.W.U32.HI R18, R14, 0xe, R14.reuse ;  /* 0x0000000e0e127819 */ /* 0x100fe40000010e0e */
[----:B------:R-:W-:Y:S01]  /*5620*/  SHF.R.U32.HI R19, RZ, 0x3, R14 ;  /* 0x00000003ff137819 */ /* 0x000fe2000001160e */
[----:B------:R-:W-:Y:S01]  /*5630*/  IMAD.IADD R16, R3, 0x1, R16 ;  /* 0x0000000103107824 */ /* 0x000fe200078e0210 */
[----:B---3--:R-:W-:Y:S02]  /*5640*/  IADD3 R12, PT, PT, R25, R7, R12 ;  /* 0x00000007190c7210 */ /* 0x008fe40007ffe00c */
[----:B------:R-:W-:-:S02]  /*5650*/  LOP3.LUT R17, R19, R17, R18, 0x96, !PT ;  /* 0x0000001113117212 */ /* 0x000fc400078e9612 */
[C-C-:B------:R-:W-:Y:S02]  /*5660*/  SHF.L.W.U32.HI R3, R16.reuse, 0xf, R16.reuse ;  /* 0x0000000f10037819 */ /* 0x140fe40000010e10 */
[----:B------:R-:W-:Y:S01]  /*5670*/  SHF.L.W.U32.HI R6, R16, 0xd, R16 ;  /* 0x0000000d10067819 */ /* 0x000fe20000010e10 */
[----:B------:R-:W-:Y:S01]  /*5680*/  IMAD.IADD R17, R17, 0x1, R12 ;  /* 0x0000000111117824 */ /* 0x000fe200078e020c */
        /* <DEDUP_REMOVED lines=10> */
[----:B------:R-:W-:Y:S02]  /*5730*/  IADD3 R3, PT, PT, R14, R3, R13 ;  /* 0x000000030e037210 */ /* 0x000fe40007ffe00d */
[C-C-:B------:R-:W-:Y:S02]  /*5740*/  SHF.L.W.U32.HI R5, R9.reuse, 0x19, R9.reuse ;  /* 0x0000001909057819 */ /* 0x140fe40000010e09 */
[--C-:B------:R-:W-:Y:S02]  /*5750*/  SHF.L.W.U32.HI R6, R9, 0xe, R9.reuse ;  /* 0x0000000e09067819 */ /* 0x100fe40000010e09 */
[----:B------:R-:W-:Y:S01]  /*5760*/  SHF.R.U32.HI R7, RZ, 0x3, R9 ;  /* 0x00000003ff077819 */ /* 0x000fe20000011609 */
[----:B------:R-:W-:Y:S01]  /*5770*/  IMAD.IADD R18, R18, 0x1, R3 ;  /* 0x0000000112127824 */ /* 0x000fe200078e0203 */
[----:B------:R-:W-:Y:S02]  /*5780*/  IADD3 R4, PT, PT, R15, R19, R4 ;  /* 0x000000130f047210 */ /* 0x000fe40007ffe004 */
[----:B------:R-:W-:-:S02]  /*5790*/  LOP3.LUT R5, R7, R5, R6, 0x96, !PT ;  /* 0x0000000507057212 */ /* 0x000fc400078e9606 */
[----:B------:R-:W-:-:S03]  /*57a0*/  SHF.L.W.U32.HI R3, R18, 0xf, R18 ;  /* 0x0000000f12037819 */ /* 0x000fc60000010e12 */
[----:B------:R-:W-:Y:S01]  /*57b0*/  IMAD.IADD R19, R5, 0x1, R4 ;  /* 0x0000000105137824 */ /* 0x000fe200078e0204 */
[--C-:B------:R-:W-:Y:S02]  /*57c0*/  SHF.L.W.U32.HI R4, R18, 0xd, R18.reuse ;  /* 0x0000000d12047819 */ /* 0x100fe40000010e12 */
[----:B------:R-:W-:Y:S02]  /*57d0*/  SHF.R.U32.HI R5, RZ, 0xa, R18 ;  /* 0x0000000aff057819 */ /* 0x000fe40000011612 */
[C-C-:B------:R-:W-:Y:S02]  /*57e0*/  SHF.L.W.U32.HI R6, R19.reuse, 0xf, R19.reuse ;  /* 0x0000000f13067819 */ /* 0x140fe40000010e13 */
[--C-:B------:R-:W-:Y:S02]  /*57f0*/  SHF.L.W.U32.HI R7, R19, 0xd, R19.reuse ;  /* 0x0000000d13077819 */ /* 0x100fe40000010e13 */
[----:B------:R-:W-:Y:S02]  /*5800*/  SHF.R.U32.HI R12, RZ, 0xa, R19 ;  /* 0x0000000aff0c7819 */ /* 0x000fe40000011613 */
[----:B------:R-:W-:-:S02]  /*5810*/  LOP3.LUT R3, R5, R3, R4, 0x96, !PT ;  /* 0x0000000305037212 */ /* 0x000fc400078e9604 */
[----:B------:R-:W-:Y:S02]  /*5820*/  LOP3.LUT R6, R12, R6, R7, 0x96, !PT ;  /* 0x000000060c067212 */ /* 0x000fe400078e9607 */
[--C-:B------:R-:W-:Y:S02]  /*5830*/  SHF.L.W.U32.HI R4, R23, 0xe, R23.reuse ;  /* 0x0000000e17047819 */ /* 0x100fe40000010e17 */
[--C-:B------:R-:W-:Y:S02]  /*5840*/  SHF.R.U32.HI R5, RZ, 0x3, R23.reuse ;  /* 0x00000003ff057819 */ /* 0x100fe40000011617 */
[----:B------:R-:W-:Y:S02]  /*5850*/  SHF.L.W.U32.HI R7, R10, 0x19, R10 ;  /* 0x000000190a077819 */ /* 0x000fe40000010e0a */
        /* <DEDUP_REMOVED lines=49> */
.L_x_30:
[C-C-:B------:R-:W-:Y:S01]  /*5b70*/  SHF.L.W.U32.HI R17, R9.reuse, 0x1a, R9.reuse ;  /* 0x0000001a09117819 */ /* 0x140fe20000010e09 */
[----:B------:R-:W2:Y:S01]  /*5b80*/  LDG.E.CONSTANT R27, desc[UR6][R20.64+-0x8] ;  /* 0xfffff806141b7981 */ /* 0x000ea2000c1e9900 */
[C-C-:B------:R-:W-:Y:S02]  /*5b90*/  SHF.L.W.U32.HI R18, R9.reuse, 0x15, R9.reuse ;  /* 0x0000001509127819 */ /* 0x140fe40000010e09 */
[----:B------:R-:W-:Y:S01]  /*5ba0*/  SHF.L.W.U32.HI R19, R9, 0x7, R9 ;  /* 0x0000000709137819 */ /* 0x000fe20000010e09 */
[----:B------:R-:W3:Y:S01]  /*5bb0*/  LDG.E.CONSTANT R26, desc[UR6][R20.64+-0x4] ;  /* 0xfffffc06141a7981 */ /* 0x000ee2000c1e9900 */
[----:B------:R-:W-:Y:S02]  /*5bc0*/  SHF.L.W.U32.HI R25, R3, 0x13, R3 ;  /* 0x0000001303197819 */ /* 0x000fe40000010e03 */
[----:B------:R-:W-:Y:S02]  /*5bd0*/  LOP3.LUT R17, R19, R17, R18, 0x96, !PT ;  /* 0x0000001113117212 */ /* 0x000fe400078e9612 */
[----:B------:R-:W-:-:S02]  /*5be0*/  LOP3.LUT R18, R11, R9, R2, 0xb8, !PT ;  /* 0x000000090b127212 */ /* 0x000fc400078eb802 */
[--C-:B------:R-:W-:Y:S02]  /*5bf0*/  SHF.L.W.U32.HI R24, R3, 0x1e, R3.reuse ;  /* 0x0000001e03187819 */ /* 0x100fe40000010e03 */
[----:B------:R-:W-:Y:S02]  /*5c00*/  IADD3 R28, PT, PT, R17, R18, R16 ;  /* 0x00000012111c7210 */ /* 0x000fe40007ffe010 */
[----:B------:R-:W2:Y:S01]  /*5c10*/  LDL.128 R16, [R0] ;  /* 0x0000000000107983 */ /* 0x000ea20000100c00 */
[----:B------:R-:W-:-:S04]  /*5c20*/  SHF.L.W.U32.HI R22, R3, 0xa, R3 ;  /* 0x0000000a03167819 */ /* 0x000fc80000010e03 */
[----:B------:R-:W-:Y:S02]  /*5c30*/  LOP3.LUT R24, R22, R24, R25, 0x96, !PT ;  /* 0x0000001816187212 */ /* 0x000fe400078e9619 */
[----:B------:R-:W4:Y:S04]  /*5c40*/  LDG.E.CONSTANT R25, desc[UR6][R20.64] ;  /* 0x0000000614197981 */ /* 0x000f28000c1e9900 */
[----:B------:R0:W5:Y:S01]  /*5c50*/  LDG.E.CONSTANT R22, desc[UR6][R20.64+0x4] ;  /* 0x0000040614167981 */ /* 0x000162000c1e9900 */
        /* <DEDUP_REMOVED lines=22> */
[----:B------:R-:W-:-:S04]  /*5dc0*/  IADD3 R8, PT, PT, R27, R8, R2 ;  /* 0x000000081b087210 */ /* 0x000fc80007ffe002 */
[----:B----4-:R-:W-:-:S05]  /*5dd0*/  IADD3 R25, PT, PT, R18, R8, R25 ;  /* 0x0000000812197210 */ /* 0x010fca0007ffe019 */
[----:B------:R-:W-:-:S05]  /*5de0*/  IMAD.IADD R2, R25, 0x1, R10 ;  /* 0x0000000119027824 */ /* 0x000fca00078e020a */
[C-C-:B------:R-:W-:Y:S02]  /*5df0*/  SHF.L.W.U32.HI R8, R2.reuse, 0x1a, R2.reuse ;  /* 0x0000001a02087819 */ /* 0x140fe40000010e02 */
[C-C-:B------:R-:W-:Y:S02]  /*5e00*/  SHF.L.W.U32.HI R27, R2.reuse, 0x15, R2.reuse ;  /* 0x00000015021b7819 */ /* 0x140fe40000010e02 */
[----:B------:R-:W-:-:S04]  /*5e10*/  SHF.L.W.U32.HI R18, R2, 0x7, R2 ;  /* 0x0000000702127819 */ /* 0x000fc80000010e02 */
[----:B------:R-:W-:Y:S02]  /*5e20*/  LOP3.LUT R8, R18, R8, R27, 0x96, !PT ;  /* 0x0000000812087212 */ /* 0x000fe400078e961b */
[----:B------:R-:W-:Y:S02]  /*5e30*/  LOP3.LUT R18, R16, R2, R11, 0xb8, !PT ;  /* 0x0000000210127212 */ /* 0x000fe400078eb80b */
[C---:B------:R-:W-:Y:S02]  /*5e40*/  SHF.L.W.U32.HI R27, R23.reuse, 0x13, R23 ;  /* 0x00000013171b7819 */ /* 0x040fe40000010e17 */
[----:B------:R-:W-:Y:S02]  /*5e50*/  IADD3 R9, PT, PT, R8, R18, R9 ;  /* 0x0000001208097210 */ /* 0x000fe40007ffe009 */
[C-C-:B------:R-:W-:Y:S02]  /*5e60*/  SHF.L.W.U32.HI R8, R23.reuse, 0x1e, R23.reuse ;  /* 0x0000001e17087819 */ /* 0x140fe40000010e17 */
[----:B------:R-:W-:-:S02]  /*5e70*/  SHF.L.W.U32.HI R18, R23, 0xa, R23 ;  /* 0x0000000a17127819 */ /* 0x000fc40000010e17 */
        /* <DEDUP_REMOVED lines=8> */
[----:B------:R-:W-:-:S04]  /*5f00*/  IADD3 R10, PT, PT, R25, R10, R17 ;  /* 0x0000000a190a7210 */ /* 0x000fc80007ffe011 */
[C-C-:B------:R-:W-:Y:S02]  /*5f10*/  SHF.L.W.U32.HI R17, R10.reuse, 0x1e, R10.reuse ;  /* 0x0000001e0a117819 */ /* 0x140fe40000010e0a */
[C-C-:B------:R-:W-:Y:S02]  /*5f20*/  SHF.L.W.U32.HI R18, R10.reuse, 0x13, R10.reuse ;  /* 0x000000130a127819 */ /* 0x140fe40000010e0a */
[----:B------:R-:W-:Y:S02]  /*5f30*/  SHF.L.W.U32.HI R24, R10, 0xa, R10 ;  /* 0x0000000a0a187819 */ /* 0x000fe40000010e0a */
[----:B-----5:R-:W-:Y:S02]  /*5f40*/  IADD3 R22, PT, PT, R19, R9, R22 ;  /* 0x0000000913167210 */ /* 0x020fe40007ffe016 */
[----:B------:R-:W-:Y:S02]  /*5f50*/  LOP3.LUT R17, R24, R17, R18, 0x96, !PT ;  /* 0x0000001118117212 */ /* 0x000fe400078e9612 */
[----:B------:R-:W-:Y:S01]  /*5f60*/  LOP3.LUT R18, R8, R23, R10, 0xe8, !PT ;  /* 0x0000001708127212 */ /* 0x000fe200078ee80a */
[----:B------:R-:W-:-:S03]  /*5f70*/  IMAD.IADD R9, R22, 0x1, R3 ;  /* 0x0000000116097824 */ /* 0x000fc600078e0203 */
[----:B------:R-:W-:Y:S01]  /*5f80*/  IADD3 R3, PT, PT, R22, R17, R18 ;  /* 0x0000001116037210 */ /* 0x000fe20007ffe012 */
[----:B------:R-:W-:Y:S06]  /*5f90*/  BRA.U UP0, `(.L_x_30) ;  /* 0xfffffff900f47547 */ /* 0x000fec000b83ffff */
[----:B------:R-:W0:Y:S02]  /*5fa0*/  LDC.64 R18, c[0x4][0x48] ;  /* 0x01001200ff127b82 */ /* 0x000e240000000a00 */
[----:B0-----:R-:W2:Y:S01]  /*5fb0*/  LDG.E.U8 R0, desc[UR6][R18.64] ;  /* 0x0000000612007981 */ /* 0x001ea2000c1e1100 */
[----:B------:R-:W-:Y:S01]  /*5fc0*/  IMAD.IADD R3, R3, 0x1, R4 ;  /* 0x0000000103037824 */ /* 0x000fe200078e0204 */
[----:B------:R-:W-:Y:S01]  /*5fd0*/  BSSY.RECONVERGENT B0, `(.L_x_31) ;  /* 0x00000b3000007945 */ /* 0x000fe20003800200 */
[----:B------:R-:W-:Y:S02]  /*5fe0*/  IMAD.IADD R10, R10, 0x1, R5 ;  /* 0x000000010a0a7824 */ /* 0x000fe400078e0205 */
[----:B------:R-:W-:Y:S01]  /*5ff0*/  IMAD.IADD R6, R6, 0x1, R8 ;  /* 0x0000000106067824 */ /* 0x000fe200078e0208 */
[----:B------:R-:W-:Y:S01]  /*6000*/  SHF.R.U32.HI R4, RZ, 0x18, R3 ;  /* 0x00000018ff047819 */ /* 0x000fe20000011603 */
[----:B------:R-:W-:Y:S02]  /*6010*/  IMAD.IADD R7, R7, 0x1, R23 ;  /* 0x0000000107077824 */ /* 0x000fe400078e0217 */
[----:B------:R-:W-:Y:S01]  /*6020*/  IMAD.IADD R9, R9, 0x1, R12 ;  /* 0x0000000109097824 */ /* 0x000fe200078e020c */
[----:B------:R-:W-:Y:S01]  /*6030*/  PRMT R17, R4, 0x9910, RZ ;  /* 0x0000991004117816 */ /* 0x000fe200000000ff */
[----:B------:R-:W-:-:S02]  /*6040*/  IMAD.IADD R2, R2, 0x1, R13 ;  /* 0x0000000102027824 */ /* 0x000fc400078e020d */
[----:B------:R-:W-:Y:S02]  /*6050*/  IMAD.IADD R14, R14, 0x1, R11 ;  /* 0x000000010e0e7824 */ /* 0x000fe400078e020b */
[----:B------:R-:W-:Y:S01]  /*6060*/  IMAD.IADD R15, R15, 0x1, R16 ;  /* 0x000000010f0f7824 */ /* 0x000fe200078e0210 */
[----:B--2---:R-:W-:-:S13]  /*6070*/  ISETP.NE.AND P0, PT, R0, R17, PT ;  /* 0x000000110000720c */ /* 0x004fda0003f05270 */
[----:B------:R-:W-:Y:S05]  /*6080*/  @P0 BRA `(.L_x_32) ;  /* 0x00000008008c0947 */ /* 0x000fea0003800000 */
[----:B------:R-:W2:Y:S01]  /*6090*/  LDG.E.U8 R0, desc[UR6][R18.64+0x1] ;  /* 0x0000010612007981 */ /* 0x000ea2000c1e1100 */
[----:B------:R-:W-:-:S04]  /*60a0*/  PRMT R4, R3, 0x7632, R4 ;  /* 0x0000763203047816 */ /* 0x000fc80000000004 */
[----:B------:R-:W-:Y:S02]  /*60b0*/  LOP3.LUT R5, R4, 0xff, RZ, 0xc0, !PT ;  /* 0x000000ff04057812 */ /* 0x000fe400078ec0ff */
[----:B------:R-:W-:Y:S02]  /*60c0*/  PRMT R4, R3, 0x7632, R4 ;  /* 0x0000763203047816 */ /* 0x000fe40000000004 */
[----:B--2---:R-:W-:-:S13]  /*60d0*/  ISETP.NE.AND P0, PT, R0, R5, PT ;  /* 0x000000050000720c */ /* 0x004fda0003f05270 */
[----:B------:R-:W-:Y:S05]  /*60e0*/  @P0 BRA `(.L_x_32) ;  /* 0x0000000800740947 */ /* 0x000fea0003800000 */
[----:B------:R-:W2:Y:S01]  /*60f0*/  LDG.E.U8 R0, desc[UR6][R18.64+0x2] ;  /* 0x0000020612007981 */ /* 0x000ea2000c1e1100 */
[----:B------:R-:W-:-:S04]  /*6100*/  SHF.R.U32.HI R4, RZ, 0x8, R3 ;  /* 0x00000008ff047819 */ /* 0x000fc80000011603 */
[----:B------:R-:W-:-:S04]  /*6110*/  LOP3.LUT R5, R4, 0xff, RZ, 0xc0, !PT ;  /* 0x000000ff04057812 */ /* 0x000fc800078ec0ff */
[----:B--2---:R-:W-:-:S13]  /*6120*/  ISETP.NE.AND P0, PT, R0, R5, PT ;  /* 0x000000050000720c */ /* 0x004fda0003f05270 */
[----:B------:R-:W-:Y:S05]  /*6130*/  @P0 BRA `(.L_x_32) ;  /* 0x0000000800600947 */ /* 0x000fea0003800000 */
[----:B------:R-:W2:Y:S01]  /*6140*/  LDG.E.U8 R0, desc[UR6][R18.64+0x3] ;  /* 0x0000030612007981 */ /* 0x000ea2000c1e1100 */
[C---:B------:R-:W-:Y:S02]  /*6150*/  LOP3.LUT R5, R3.reuse, 0xff, RZ, 0xc0, !PT ;  /* 0x000000ff03057812 */ /* 0x040fe400078ec0ff */
[----:B------:R-:W-:Y:S02]  /*6160*/  PRMT R4, R3, 0x7610, R4 ;  /* 0x0000761003047816 */ /* 0x000fe40000000004 */
[----:B--2---:R-:W-:-:S13]  /*6170*/  ISETP.NE.AND P0, PT, R0, R5, PT ;  /* 0x000000050000720c */ /* 0x004fda0003f05270 */
[----:B------:R-:W-:Y:S05]  /*6180*/  @P0 BRA `(.L_x_32) ;  /* 0x00000008004c0947 */ /* 0x000fea0003800000 */
[----:B------:R-:W2:Y:S01]  /*6190*/  LDG.E.U8 R0, desc[UR6][R18.64+0x4] ;  /* 0x0000040612007981 */ /* 0x000ea2000c1e1100 */
[----:B------:R-:W-:-:S04]  /*61a0*/  SHF.R.U32.HI R4, RZ, 0x18, R10 ;  /* 0x00000018ff047819 */ /* 0x000fc8000001160a */
[----:B------:R-:W-:-:S04]  /*61b0*/  PRMT R3, R4, 0x9910, RZ ;  /* 0x0000991004037816 */ /* 0x000fc800000000ff */
[----:B--2---:R-:W-:-:S13]  /*61c0*/  ISETP.NE.AND P0, PT, R0, R3, PT ;  /* 0x000000030000720c */ /* 0x004fda0003f05270 */
[----:B------:R-:W-:Y:S05]  /*61d0*/  @P0 BRA `(.L_x_32) ;  /* 0x0000000800380947 */ /* 0x000fea0003800000 */
[----:B------:R-:W2:Y:S01]  /*61e0*/  LDG.E.U8 R0, desc[UR6][R18.64+0x5] ;  /* 0x0000050612007981 */ /* 0x000ea2000c1e1100 */
[C---:B------:R-:W-:Y:S02]  /*61f0*/  PRMT R3, R10.reuse, 0x7632, R3 ;  /* 0x000076320a037816 */ /* 0x040fe40000000003 */
[----:B------:R-:W-:Y:S02]  /*6200*/  PRMT R4, R10, 0x7632, R4 ;  /* 0x000076320a047816 */ /* 0x000fe40000000004 */
[----:B------:R-:W-:-:S04]  /*6210*/  LOP3.LUT R3, R3, 0xff, RZ, 0xc0, !PT ;  /* 0x000000ff03037812 */ /* 0x000fc800078ec0ff */
        /* <DEDUP_REMOVED lines=134> */
[----:B------:R-:W-:-:S04]  /*6a80*/  LOP3.LUT R3, R15, 0xff, RZ, 0xc0, !PT ;  /* 0x000000ff0f037812 */ /* 0x000fc800078ec0ff */
[----:B--2---:R-:W-:-:S13]  /*6a90*/  ISETP.NE.AND P0, PT, R0, R3, PT ;  /* 0x000000030000720c */ /* 0x004fda0003f05270 */
[----:B------:R-:W-:Y:S05]  /*6aa0*/  @!P0 BRA `(.L_x_33) ;  /* 0x0000000000148947 */ /* 0x000fea0003800000 */
[----:B------:R-:W-:-:S07]  /*6ab0*/  PRMT R4, R15, 0x7610, R4 ;  /* 0x000076100f047816 */ /* 0x000fce0000000004 */
.L_x_32:
[----:B------:R-:W-:Y:S02]  /*6ac0*/  PRMT R3, R0, 0x9910, RZ ;  /* 0x0000991000037816 */ /* 0x000fe400000000ff */
[----:B------:R-:W-:-:S04]  /*6ad0*/  LOP3.LUT R4, R4, 0xff, RZ, 0xc0, !PT ;  /* 0x000000ff04047812 */ /* 0x000fc800078ec0ff */
[----:B------:R-:W-:-:S13]  /*6ae0*/  ISETP.NE.AND P0, PT, R4, R3, PT ;  /* 0x000000030400720c */ /* 0x000fda0003f05270 */
[----:B------:R-:W-:Y:S05]  /*6af0*/  @P0 EXIT ;  /* 0x000000000000094d */ /* 0x000fea0003800000 */
.L_x_33:
[----:B------:R-:W-:Y:S05]  /*6b00*/  BSYNC.RECONVERGENT B0 ;  /* 0x0000000000007941 */ /* 0x000fea0003800200 */
.L_x_31:
[----:B------:R-:W0:Y:S01]  /*6b10*/  S2R R13, SR_CTAID.Z ;  /* 0x00000000000d7919 */ /* 0x000e220000002700 */
[----:B------:R-:W1:Y:S01]  /*6b20*/  LDC R6, c[0x0][0x2f8] ;  /* 0x0000be00ff067b82 */ /* 0x000e620000000800 */
[----:B------:R-:W-:Y:S01]  /*6b30*/  IMAD.MOV.U32 R12, RZ, RZ, 0x8 ;  /* 0x00000008ff0c7424 */ /* 0x000fe200078e00ff */
[----:B------:R-:W-:Y:S01]  /*6b40*/  CS2R R10, SRZ ;  /* 0x00000000000a7805 */ /* 0x000fe2000001ff00 */
[----:B------:R-:W2:Y:S01]  /*6b50*/  S2R R15, SR_CTAID.Y ;  /* 0x00000000000f7919 */ /* 0x000ea20000002600 */
[----:B------:R-:W-:Y:S01]  /*6b60*/  IMAD.MOV.U32 R14, RZ, RZ, 0x70 ;  /* 0x00000070ff0e7424 */ /* 0x000fe200078e00ff */
[----:B------:R-:W-:Y:S01]  /*6b70*/  MOV R0, 0x0 ;  /* 0x0000000000007802 */ /* 0x000fe20000000f00 */
[----:B------:R-:W-:Y:S01]  /*6b80*/  IMAD.MOV.U32 R8, RZ, RZ, 0xe5 ;  /* 0x000000e5ff087424 */ /* 0x000fe200078e00ff */
[----:B------:R-:W3:Y:S01]  /*6b90*/  S2R R9, SR_TID.X ;  /* 0x0000000000097919 */ /* 0x000ee20000002100 */
[----:B------:R-:W4:Y:S01]  /*6ba0*/  LDCU.64 UR4, c[0x4][0x58] ;  /* 0x01000b00ff0477ac */ /* 0x000f220008000a00 */
[----:B------:R0:W3:Y:S01]  /*6bb0*/  LDC.64 R2, c[0x4][R0] ;  /* 0x0100000000027b82 */ /* 0x0000e20000000a00 */
[----:B-1----:R-:W-:Y:S01]  /*6bc0*/  IADD3 R6, P0, P1, R1, 0x180, R6 ;  /* 0x0000018001067810 */ /* 0x002fe2000791e006 */
[----:B----4-:R-:W-:-:S02]  /*6bd0*/  IMAD.U32 R4, RZ, RZ, UR4 ;  /* 0x00000004ff047e24 */ /* 0x010fc4000f8e00ff */
[----:B------:R-:W-:Y:S01]  /*6be0*/  IMAD.U32 R5, RZ, RZ, UR5 ;  /* 0x00000005ff057e24 */ /* 0x000fe2000f8e00ff */
[----:B------:R-:W-:Y:S02]  /*6bf0*/  IADD3.X R7, PT, PT, RZ, UR8, RZ, P0, P1 ;  /* 0x00000008ff077c10 */ /* 0x000fe400087e24ff */
[----:B0-----:R-:W-:Y:S02]  /*6c00*/  LOP3.LUT R13, R13, 0xff, RZ, 0xc0, !PT ;  /* 0x000000ff0d0d7812 */ /* 0x001fe400078ec0ff */
[----:B--2---:R-:W-:Y:S02]  /*6c10*/  LOP3.LUT R15, R15, 0xff, RZ, 0xc0, !PT ;  /* 0x000000ff0f0f7812 */ /* 0x004fe400078ec0ff */
[----:B---3--:R-:W-:-:S03]  /*6c20*/  LOP3.LUT R9, R9, 0xff, RZ, 0xc0, !PT ;  /* 0x000000ff09097812 */ /* 0x008fc600078ec0ff */
[----:B------:R0:W-:Y:S04]  /*6c30*/  STL.128 [R1+0x180], R12 ;  /* 0x0001800c01007387 */ /* 0x0001e80000100c00 */
[----:B------:R0:W-:Y:S02]  /*6c40*/  STL.128 [R1+0x190], R8 ;  /* 0x0001900801007387 */ /* 0x0001e40000100c00 */
[----:B------:R-:W-:-:S07]  /*6c50*/  LEPC R20, `(.L_x_34) ;  /* 0x000000001014794e */ /* 0x000fce0000000000 */
[----:B0-----:R-:W-:Y:S05]  /*6c60*/  CALL.ABS.NOINC R2 ;  /* 0x0000000002007343 */ /* 0x001fea0003c00000 */
.L_x_34:
[----:B------:R-:W-:Y:S05]  /*6c70*/  EXIT ;  /* 0x000000000000794d */ /* 0x000fea0003800000 */
.L_x_35:
[----:B------:R-:W-:-:S00]  /*6c80*/  BRA `(.L_x_35) ;  /* 0xfffffffc00fc7947 */ /* 0x000fc0000383ffff */
[----:B------:R-:W-:-:S00]  /*6c90*/  NOP ;  /* 0x0000000000007918 */ /* 0x000fc00000000000 */
        /* <DEDUP_REMOVED lines=14> */
.L_x_36:


//--------------------- .nv.global.init           --------------------------
	.section	.nv.global.init,"aw",@progbits
	.align	4
.nv.global.init:
	.type		k,@object
	.size		k,(mrg32k3aM1SubSeq - k)
k:
        /*0000*/ 	.byte	0x98, 0x2f, 0x8a, 0x42, 0x91, 0x44, 0x37, 0x71, 0xcf, 0xfb, 0xc0, 0xb5, 0xa5, 0xdb, 0xb5, 0xe9
        /* <DEDUP_REMOVED lines=15> */
	.type		mrg32k3aM1SubSeq,@object
	.size		mrg32k3aM1SubSeq,(mrg32k3aM2SubSeq - mrg32k3aM1SubSeq)
mrg32k3aM1SubSeq:
        /* <DEDUP_REMOVED lines=126> */
	.type		mrg32k3aM2SubSeq,@object
	.size		mrg32k3aM2SubSeq,(mrg32k3aM1 - mrg32k3aM2SubSeq)
mrg32k3aM2SubSeq:
        /* <DEDUP_REMOVED lines=126> */
	.type		mrg32k3aM1,@object
	.size		mrg32k3aM1,(mrg32k3aM1Seq - mrg32k3aM1)
mrg32k3aM1:
        /* <DEDUP_REMOVED lines=144> */
	.type		mrg32k3aM1Seq,@object
	.size		mrg32k3aM1Seq,(mrg32k3aM2 - mrg32k3aM1Seq)
mrg32k3aM1Seq:
        /* <DEDUP_REMOVED lines=144> */
	.type		mrg32k3aM2,@object
	.size		mrg32k3aM2,(mrg32k3aM2Seq - mrg32k3aM2)
mrg32k3aM2:
        /* <DEDUP_REMOVED lines=144> */
	.type		mrg32k3aM2Seq,@object
	.size		mrg32k3aM2Seq,(precalc_xorwow_matrix - mrg32k3aM2Seq)
mrg32k3aM2Seq:
        /* <DEDUP_REMOVED lines=144> */
	.type		precalc_xorwow_matrix,@object
	.size		precalc_xorwow_matrix,(precalc_xorwow_offset_matrix - precalc_xorwow_matrix)
precalc_xorwow_matrix:
        /* <DEDUP_REMOVED lines=6400> */
	.type		precalc_xorwow_offset_matrix,@object
	.size		precalc_xorwow_offset_matrix,($str - precalc_xorwow_offset_matrix)
precalc_xorwow_offset_matrix:
        /* <DEDUP_REMOVED lines=6400> */
	.type		$str,@object
	.size		$str,(KNOWN_HASH - $str)
$str:
        /*354c0*/ 	.byte	0x46, 0x6f, 0x75, 0x6e, 0x64, 0x20, 0x6b, 0x65, 0x79, 0x3a, 0x20, 0x30, 0x78, 0x25, 0x78, 0x3a
        /*354d0*/ 	.byte	0x20, 0x30, 0x78, 0x25, 0x78, 0x2c, 0x20, 0x30, 0x78, 0x25, 0x78, 0x3a, 0x20, 0x30, 0x78, 0x25
        /*354e0*/ 	.byte	0x78, 0x2c, 0x20, 0x30, 0x78, 0x25, 0x78, 0x3a, 0x20, 0x30, 0x78, 0x25, 0x78, 0x2c, 0x20, 0x30
        /*354f0*/ 	.byte	0x78, 0x25, 0x78, 0x3a, 0x20, 0x30, 0x78, 0x25, 0x78, 0x2c, 0x0a, 0x00
	.type		KNOWN_HASH,@object
	.size		KNOWN_HASH,(.L_9 - KNOWN_HASH)
KNOWN_HASH:
        /*354fc*/ 	.byte	0xa0, 0x05, 0x27, 0xcc, 0x0c, 0x7f, 0x68, 0xd1, 0x3d, 0x84, 0x5b, 0x0e, 0x79, 0xf1, 0xf2, 0xb7
        /*3550c*/ 	.byte	0x78, 0x59, 0x4a, 0x7c, 0x3f, 0x80, 0xb2, 0xcd, 0xc0, 0x67, 0x6b, 0x28, 0xd1, 0x1f, 0x42, 0x5d
        /*3551c*/ 	.byte	0x00, 0x00, 0x00, 0x00, 0x00, 0x00, 0x00, 0x00, 0x00, 0x00, 0x00, 0x00, 0x00, 0x00, 0x00, 0x00
        /*3552c*/ 	.byte	0x00, 0x00, 0x00, 0x00, 0x00, 0x00, 0x00, 0x00, 0x00, 0x00, 0x00, 0x00, 0x00, 0x00, 0x00, 0x00
.L_9:


//--------------------- .nv.shared.reserved.0     --------------------------
	.section	.nv.shared.reserved.0,"aw",@nobits
	.weak		__nv_reservedSMEM_offset_0_alias
	.size		__nv_reservedSMEM_offset_0_alias, 0, 64
	.other		__nv_reservedSMEM_offset_0_alias,@"STO_CUDA_RESERVED_SHARED STV_DEFAULT"
__nv_reservedSMEM_offset_0_alias:
	.zero		0
	.zero		64


//--------------------- .nv.constant0._Z5brutev   --------------------------
	.section	.nv.constant0._Z5brutev,"a",@progbits
	.sectionflags	@""
	.align	4
.nv.constant0._Z5brutev:
	.zero		896


//--------------------- SYMBOLS --------------------------

	.type		.nv.reservedSmem.offset0,@object
	.size		.nv.reservedSmem.offset0,0x4
	.type		vprintf,@function
